//
// Generated by NVIDIA NVVM Compiler
//
// Compiler Build ID: CL-36424714
// Cuda compilation tools, release 13.0, V13.0.88
// Based on NVVM 20.0.0
//

.version 9.0
.target sm_100
.address_size 64

	// .globl	_Z13gaussian_blurPKhPhiiPKfi

.visible .entry _Z13gaussian_blurPKhPhiiPKfi(
	.param .u64 .ptr .align 1 _Z13gaussian_blurPKhPhiiPKfi_param_0,
	.param .u64 .ptr .align 1 _Z13gaussian_blurPKhPhiiPKfi_param_1,
	.param .u32 _Z13gaussian_blurPKhPhiiPKfi_param_2,
	.param .u32 _Z13gaussian_blurPKhPhiiPKfi_param_3,
	.param .u64 .ptr .align 1 _Z13gaussian_blurPKhPhiiPKfi_param_4,
	.param .u32 _Z13gaussian_blurPKhPhiiPKfi_param_5
)
{
	.reg .pred 	%p<13>;
	.reg .b16 	%rs<16>;
	.reg .b32 	%r<116>;
	.reg .b32 	%f<68>;
	.reg .b64 	%rd<47>;

	ld.param.u64 	%rd4, [_Z13gaussian_blurPKhPhiiPKfi_param_0];
	ld.param.u64 	%rd3, [_Z13gaussian_blurPKhPhiiPKfi_param_1];
	ld.param.u32 	%r32, [_Z13gaussian_blurPKhPhiiPKfi_param_2];
	ld.param.u32 	%r30, [_Z13gaussian_blurPKhPhiiPKfi_param_3];
	ld.param.u64 	%rd5, [_Z13gaussian_blurPKhPhiiPKfi_param_4];
	ld.param.u32 	%r31, [_Z13gaussian_blurPKhPhiiPKfi_param_5];
	cvta.to.global.u64 	%rd1, %rd5;
	cvta.to.global.u64 	%rd2, %rd4;
	mov.u32 	%r33, %ctaid.x;
	mov.u32 	%r34, %ntid.x;
	mov.u32 	%r35, %tid.x;
	mad.lo.s32 	%r1, %r33, %r34, %r35;
	mov.u32 	%r36, %ctaid.y;
	mov.u32 	%r37, %ntid.y;
	mul.lo.s32 	%r2, %r36, %r37;
	mov.u32 	%r3, %tid.y;
	add.s32 	%r38, %r2, %r3;
	setp.ge.s32 	%p1, %r1, %r30;
	setp.ge.s32 	%p2, %r38, %r32;
	or.pred  	%p3, %p1, %p2;
	@%p3 bra 	$L__BB0_15;
	shr.u32 	%r39, %r31, 31;
	add.s32 	%r40, %r31, %r39;
	shr.s32 	%r6, %r40, 1;
	neg.s32 	%r114, %r6;
	setp.lt.s32 	%p4, %r6, %r114;
	mov.f32 	%f67, 0f00000000;
	@%p4 bra 	$L__BB0_14;
	add.s32 	%r7, %r32, -1;
	sub.s32 	%r41, %r6, %r114;
	add.s32 	%r8, %r41, 1;
	and.b32  	%r9, %r8, 7;
	setp.lt.u32 	%p5, %r41, 7;
	mov.f32 	%f67, 0f00000000;
	@%p5 bra 	$L__BB0_6;
	add.s32 	%r112, %r114, 3;
	add.s32 	%r111, %r114, %r6;
	add.s32 	%r42, %r3, %r114;
	add.s32 	%r110, %r42, %r2;
	and.b32  	%r43, %r8, -8;
	neg.s32 	%r109, %r43;
	mov.f32 	%f67, 0f00000000;
$L__BB0_4:
	.pragma "nounroll";
	max.s32 	%r44, %r110, 0;
	min.u32 	%r45, %r44, %r7;
	mad.lo.s32 	%r46, %r45, %r30, %r1;
	cvt.s64.s32 	%rd6, %r46;
	add.s64 	%rd7, %rd2, %rd6;
	ld.global.u8 	%rs1, [%rd7];
	cvt.rn.f32.u16 	%f17, %rs1;
	mul.wide.s32 	%rd8, %r111, 4;
	add.s64 	%rd9, %rd1, %rd8;
	ld.global.f32 	%f18, [%rd9];
	fma.rn.f32 	%f19, %f18, %f17, %f67;
	add.s32 	%r47, %r110, 1;
	max.s32 	%r48, %r47, 0;
	min.u32 	%r49, %r48, %r7;
	mad.lo.s32 	%r50, %r49, %r30, %r1;
	cvt.s64.s32 	%rd10, %r50;
	add.s64 	%rd11, %rd2, %rd10;
	ld.global.u8 	%rs2, [%rd11];
	cvt.rn.f32.u16 	%f20, %rs2;
	ld.global.f32 	%f21, [%rd9+4];
	fma.rn.f32 	%f22, %f21, %f20, %f19;
	add.s32 	%r51, %r110, 2;
	max.s32 	%r52, %r51, 0;
	min.u32 	%r53, %r52, %r7;
	mad.lo.s32 	%r54, %r53, %r30, %r1;
	cvt.s64.s32 	%rd12, %r54;
	add.s64 	%rd13, %rd2, %rd12;
	ld.global.u8 	%rs3, [%rd13];
	cvt.rn.f32.u16 	%f23, %rs3;
	ld.global.f32 	%f24, [%rd9+8];
	fma.rn.f32 	%f25, %f24, %f23, %f22;
	add.s32 	%r55, %r110, 3;
	max.s32 	%r56, %r55, 0;
	min.u32 	%r57, %r56, %r7;
	mad.lo.s32 	%r58, %r57, %r30, %r1;
	cvt.s64.s32 	%rd14, %r58;
	add.s64 	%rd15, %rd2, %rd14;
	ld.global.u8 	%rs4, [%rd15];
	cvt.rn.f32.u16 	%f26, %rs4;
	ld.global.f32 	%f27, [%rd9+12];
	fma.rn.f32 	%f28, %f27, %f26, %f25;
	add.s32 	%r59, %r110, 4;
	max.s32 	%r60, %r59, 0;
	min.u32 	%r61, %r60, %r7;
	mad.lo.s32 	%r62, %r61, %r30, %r1;
	cvt.s64.s32 	%rd16, %r62;
	add.s64 	%rd17, %rd2, %rd16;
	ld.global.u8 	%rs5, [%rd17];
	cvt.rn.f32.u16 	%f29, %rs5;
	ld.global.f32 	%f30, [%rd9+16];
	fma.rn.f32 	%f31, %f30, %f29, %f28;
	add.s32 	%r63, %r110, 5;
	max.s32 	%r64, %r63, 0;
	min.u32 	%r65, %r64, %r7;
	mad.lo.s32 	%r66, %r65, %r30, %r1;
	cvt.s64.s32 	%rd18, %r66;
	add.s64 	%rd19, %rd2, %rd18;
	ld.global.u8 	%rs6, [%rd19];
	cvt.rn.f32.u16 	%f32, %rs6;
	ld.global.f32 	%f33, [%rd9+20];
	fma.rn.f32 	%f34, %f33, %f32, %f31;
	add.s32 	%r67, %r110, 6;
	max.s32 	%r68, %r67, 0;
	min.u32 	%r69, %r68, %r7;
	mad.lo.s32 	%r70, %r69, %r30, %r1;
	cvt.s64.s32 	%rd20, %r70;
	add.s64 	%rd21, %rd2, %rd20;
	ld.global.u8 	%rs7, [%rd21];
	cvt.rn.f32.u16 	%f35, %rs7;
	ld.global.f32 	%f36, [%rd9+24];
	fma.rn.f32 	%f37, %f36, %f35, %f34;
	add.s32 	%r71, %r110, 7;
	max.s32 	%r72, %r71, 0;
	min.u32 	%r73, %r72, %r7;
	mad.lo.s32 	%r74, %r73, %r30, %r1;
	cvt.s64.s32 	%rd22, %r74;
	add.s64 	%rd23, %rd2, %rd22;
	ld.global.u8 	%rs8, [%rd23];
	cvt.rn.f32.u16 	%f38, %rs8;
	ld.global.f32 	%f39, [%rd9+28];
	fma.rn.f32 	%f67, %f39, %f38, %f37;
	add.s32 	%r112, %r112, 8;
	add.s32 	%r111, %r111, 8;
	add.s32 	%r110, %r110, 8;
	add.s32 	%r109, %r109, 8;
	setp.ne.s32 	%p6, %r109, 0;
	@%p6 bra 	$L__BB0_4;
	add.s32 	%r114, %r112, -3;
$L__BB0_6:
	setp.eq.s32 	%p7, %r9, 0;
	@%p7 bra 	$L__BB0_14;
	and.b32  	%r24, %r8, 3;
	setp.lt.u32 	%p8, %r9, 4;
	@%p8 bra 	$L__BB0_9;
	add.s32 	%r75, %r114, %r38;
	max.s32 	%r76, %r75, 0;
	min.u32 	%r77, %r76, %r7;
	mad.lo.s32 	%r78, %r77, %r30, %r1;
	cvt.s64.s32 	%rd24, %r78;
	add.s64 	%rd25, %rd2, %rd24;
	ld.global.u8 	%rs9, [%rd25];
	cvt.rn.f32.u16 	%f41, %rs9;
	add.s32 	%r79, %r114, %r6;
	mul.wide.s32 	%rd26, %r79, 4;
	add.s64 	%rd27, %rd1, %rd26;
	ld.global.f32 	%f42, [%rd27];
	fma.rn.f32 	%f43, %f42, %f41, %f67;
	add.s32 	%r80, %r75, 1;
	max.s32 	%r81, %r80, 0;
	min.u32 	%r82, %r81, %r7;
	mad.lo.s32 	%r83, %r82, %r30, %r1;
	cvt.s64.s32 	%rd28, %r83;
	add.s64 	%rd29, %rd2, %rd28;
	ld.global.u8 	%rs10, [%rd29];
	cvt.rn.f32.u16 	%f44, %rs10;
	ld.global.f32 	%f45, [%rd27+4];
	fma.rn.f32 	%f46, %f45, %f44, %f43;
	add.s32 	%r84, %r75, 2;
	max.s32 	%r85, %r84, 0;
	min.u32 	%r86, %r85, %r7;
	mad.lo.s32 	%r87, %r86, %r30, %r1;
	cvt.s64.s32 	%rd30, %r87;
	add.s64 	%rd31, %rd2, %rd30;
	ld.global.u8 	%rs11, [%rd31];
	cvt.rn.f32.u16 	%f47, %rs11;
	ld.global.f32 	%f48, [%rd27+8];
	fma.rn.f32 	%f49, %f48, %f47, %f46;
	add.s32 	%r88, %r75, 3;
	max.s32 	%r89, %r88, 0;
	min.u32 	%r90, %r89, %r7;
	mad.lo.s32 	%r91, %r90, %r30, %r1;
	cvt.s64.s32 	%rd32, %r91;
	add.s64 	%rd33, %rd2, %rd32;
	ld.global.u8 	%rs12, [%rd33];
	cvt.rn.f32.u16 	%f50, %rs12;
	ld.global.f32 	%f51, [%rd27+12];
	fma.rn.f32 	%f67, %f51, %f50, %f49;
	add.s32 	%r114, %r114, 4;
$L__BB0_9:
	setp.eq.s32 	%p9, %r24, 0;
	@%p9 bra 	$L__BB0_14;
	setp.eq.s32 	%p10, %r24, 1;
	@%p10 bra 	$L__BB0_12;
	add.s32 	%r92, %r114, %r38;
	max.s32 	%r93, %r92, 0;
	min.u32 	%r94, %r93, %r7;
	mad.lo.s32 	%r95, %r94, %r30, %r1;
	cvt.s64.s32 	%rd34, %r95;
	add.s64 	%rd35, %rd2, %rd34;
	ld.global.u8 	%rs13, [%rd35];
	cvt.rn.f32.u16 	%f53, %rs13;
	add.s32 	%r96, %r114, %r6;
	mul.wide.s32 	%rd36, %r96, 4;
	add.s64 	%rd37, %rd1, %rd36;
	ld.global.f32 	%f54, [%rd37];
	fma.rn.f32 	%f55, %f54, %f53, %f67;
	add.s32 	%r97, %r92, 1;
	max.s32 	%r98, %r97, 0;
	min.u32 	%r99, %r98, %r7;
	mad.lo.s32 	%r100, %r99, %r30, %r1;
	cvt.s64.s32 	%rd38, %r100;
	add.s64 	%rd39, %rd2, %rd38;
	ld.global.u8 	%rs14, [%rd39];
	cvt.rn.f32.u16 	%f56, %rs14;
	ld.global.f32 	%f57, [%rd37+4];
	fma.rn.f32 	%f67, %f57, %f56, %f55;
	add.s32 	%r114, %r114, 2;
$L__BB0_12:
	and.b32  	%r101, %r8, 1;
	setp.eq.b32 	%p11, %r101, 1;
	not.pred 	%p12, %p11;
	@%p12 bra 	$L__BB0_14;
	add.s32 	%r102, %r114, %r38;
	max.s32 	%r103, %r102, 0;
	min.u32 	%r104, %r103, %r7;
	mad.lo.s32 	%r105, %r104, %r30, %r1;
	cvt.s64.s32 	%rd40, %r105;
	add.s64 	%rd41, %rd2, %rd40;
	ld.global.u8 	%rs15, [%rd41];
	cvt.rn.f32.u16 	%f58, %rs15;
	add.s32 	%r106, %r114, %r6;
	mul.wide.s32 	%rd42, %r106, 4;
	add.s64 	%rd43, %rd1, %rd42;
	ld.global.f32 	%f59, [%rd43];
	fma.rn.f32 	%f67, %f59, %f58, %f67;
$L__BB0_14:
	cvt.rzi.u32.f32 	%r107, %f67;
	mad.lo.s32 	%r108, %r30, %r38, %r1;
	cvt.s64.s32 	%rd44, %r108;
	cvta.to.global.u64 	%rd45, %rd3;
	add.s64 	%rd46, %rd45, %rd44;
	st.global.u8 	[%rd46], %r107;
$L__BB0_15:
	ret;

}
	// .globl	_Z14gaussian_blur2PKhPhiiPKfi
.visible .entry _Z14gaussian_blur2PKhPhiiPKfi(
	.param .u64 .ptr .align 1 _Z14gaussian_blur2PKhPhiiPKfi_param_0,
	.param .u64 .ptr .align 1 _Z14gaussian_blur2PKhPhiiPKfi_param_1,
	.param .u32 _Z14gaussian_blur2PKhPhiiPKfi_param_2,
	.param .u32 _Z14gaussian_blur2PKhPhiiPKfi_param_3,
	.param .u64 .ptr .align 1 _Z14gaussian_blur2PKhPhiiPKfi_param_4,
	.param .u32 _Z14gaussian_blur2PKhPhiiPKfi_param_5
)
{
	.reg .pred 	%p<13>;
	.reg .b16 	%rs<16>;
	.reg .b32 	%r<117>;
	.reg .b32 	%f<68>;
	.reg .b64 	%rd<47>;

	ld.param.u64 	%rd4, [_Z14gaussian_blur2PKhPhiiPKfi_param_0];
	ld.param.u64 	%rd3, [_Z14gaussian_blur2PKhPhiiPKfi_param_1];
	ld.param.u32 	%r32, [_Z14gaussian_blur2PKhPhiiPKfi_param_2];
	ld.param.u32 	%r30, [_Z14gaussian_blur2PKhPhiiPKfi_param_3];
	ld.param.u64 	%rd5, [_Z14gaussian_blur2PKhPhiiPKfi_param_4];
	ld.param.u32 	%r31, [_Z14gaussian_blur2PKhPhiiPKfi_param_5];
	cvta.to.global.u64 	%rd1, %rd5;
	cvta.to.global.u64 	%rd2, %rd4;
	mov.u32 	%r34, %ctaid.x;
	mov.u32 	%r35, %ntid.x;
	mul.lo.s32 	%r1, %r34, %r35;
	mov.u32 	%r2, %tid.x;
	add.s32 	%r3, %r1, %r2;
	mov.u32 	%r36, %ctaid.y;
	mov.u32 	%r37, %ntid.y;
	mov.u32 	%r38, %tid.y;
	mad.lo.s32 	%r39, %r36, %r37, %r38;
	setp.ge.s32 	%p1, %r3, %r30;
	setp.ge.s32 	%p2, %r39, %r32;
	or.pred  	%p3, %p1, %p2;
	@%p3 bra 	$L__BB1_15;
	shr.u32 	%r40, %r31, 31;
	add.s32 	%r41, %r31, %r40;
	shr.s32 	%r6, %r41, 1;
	neg.s32 	%r115, %r6;
	setp.lt.s32 	%p4, %r6, %r115;
	mov.f32 	%f67, 0f00000000;
	@%p4 bra 	$L__BB1_14;
	add.s32 	%r7, %r30, -1;
	mul.lo.s32 	%r8, %r30, %r39;
	sub.s32 	%r42, %r6, %r115;
	add.s32 	%r9, %r42, 1;
	and.b32  	%r10, %r9, 7;
	setp.lt.u32 	%p5, %r42, 7;
	mov.f32 	%f67, 0f00000000;
	@%p5 bra 	$L__BB1_6;
	add.s32 	%r113, %r115, 3;
	add.s32 	%r112, %r115, %r6;
	add.s32 	%r43, %r2, %r115;
	add.s32 	%r111, %r43, %r1;
	and.b32  	%r44, %r9, -8;
	neg.s32 	%r110, %r44;
	mov.f32 	%f67, 0f00000000;
$L__BB1_4:
	.pragma "nounroll";
	max.s32 	%r45, %r111, 0;
	min.s32 	%r46, %r45, %r7;
	add.s32 	%r47, %r46, %r8;
	cvt.s64.s32 	%rd6, %r47;
	add.s64 	%rd7, %rd2, %rd6;
	ld.global.u8 	%rs1, [%rd7];
	cvt.rn.f32.u16 	%f17, %rs1;
	mul.wide.s32 	%rd8, %r112, 4;
	add.s64 	%rd9, %rd1, %rd8;
	ld.global.f32 	%f18, [%rd9];
	fma.rn.f32 	%f19, %f18, %f17, %f67;
	add.s32 	%r48, %r111, 1;
	max.s32 	%r49, %r48, 0;
	min.s32 	%r50, %r49, %r7;
	add.s32 	%r51, %r50, %r8;
	cvt.s64.s32 	%rd10, %r51;
	add.s64 	%rd11, %rd2, %rd10;
	ld.global.u8 	%rs2, [%rd11];
	cvt.rn.f32.u16 	%f20, %rs2;
	ld.global.f32 	%f21, [%rd9+4];
	fma.rn.f32 	%f22, %f21, %f20, %f19;
	add.s32 	%r52, %r111, 2;
	max.s32 	%r53, %r52, 0;
	min.s32 	%r54, %r53, %r7;
	add.s32 	%r55, %r54, %r8;
	cvt.s64.s32 	%rd12, %r55;
	add.s64 	%rd13, %rd2, %rd12;
	ld.global.u8 	%rs3, [%rd13];
	cvt.rn.f32.u16 	%f23, %rs3;
	ld.global.f32 	%f24, [%rd9+8];
	fma.rn.f32 	%f25, %f24, %f23, %f22;
	add.s32 	%r56, %r111, 3;
	max.s32 	%r57, %r56, 0;
	min.s32 	%r58, %r57, %r7;
	add.s32 	%r59, %r58, %r8;
	cvt.s64.s32 	%rd14, %r59;
	add.s64 	%rd15, %rd2, %rd14;
	ld.global.u8 	%rs4, [%rd15];
	cvt.rn.f32.u16 	%f26, %rs4;
	ld.global.f32 	%f27, [%rd9+12];
	fma.rn.f32 	%f28, %f27, %f26, %f25;
	add.s32 	%r60, %r111, 4;
	max.s32 	%r61, %r60, 0;
	min.s32 	%r62, %r61, %r7;
	add.s32 	%r63, %r62, %r8;
	cvt.s64.s32 	%rd16, %r63;
	add.s64 	%rd17, %rd2, %rd16;
	ld.global.u8 	%rs5, [%rd17];
	cvt.rn.f32.u16 	%f29, %rs5;
	ld.global.f32 	%f30, [%rd9+16];
	fma.rn.f32 	%f31, %f30, %f29, %f28;
	add.s32 	%r64, %r111, 5;
	max.s32 	%r65, %r64, 0;
	min.s32 	%r66, %r65, %r7;
	add.s32 	%r67, %r66, %r8;
	cvt.s64.s32 	%rd18, %r67;
	add.s64 	%rd19, %rd2, %rd18;
	ld.global.u8 	%rs6, [%rd19];
	cvt.rn.f32.u16 	%f32, %rs6;
	ld.global.f32 	%f33, [%rd9+20];
	fma.rn.f32 	%f34, %f33, %f32, %f31;
	add.s32 	%r68, %r111, 6;
	max.s32 	%r69, %r68, 0;
	min.s32 	%r70, %r69, %r7;
	add.s32 	%r71, %r70, %r8;
	cvt.s64.s32 	%rd20, %r71;
	add.s64 	%rd21, %rd2, %rd20;
	ld.global.u8 	%rs7, [%rd21];
	cvt.rn.f32.u16 	%f35, %rs7;
	ld.global.f32 	%f36, [%rd9+24];
	fma.rn.f32 	%f37, %f36, %f35, %f34;
	add.s32 	%r72, %r111, 7;
	max.s32 	%r73, %r72, 0;
	min.s32 	%r74, %r73, %r7;
	add.s32 	%r75, %r74, %r8;
	cvt.s64.s32 	%rd22, %r75;
	add.s64 	%rd23, %rd2, %rd22;
	ld.global.u8 	%rs8, [%rd23];
	cvt.rn.f32.u16 	%f38, %rs8;
	ld.global.f32 	%f39, [%rd9+28];
	fma.rn.f32 	%f67, %f39, %f38, %f37;
	add.s32 	%r113, %r113, 8;
	add.s32 	%r112, %r112, 8;
	add.s32 	%r111, %r111, 8;
	add.s32 	%r110, %r110, 8;
	setp.ne.s32 	%p6, %r110, 0;
	@%p6 bra 	$L__BB1_4;
	add.s32 	%r115, %r113, -3;
$L__BB1_6:
	setp.eq.s32 	%p7, %r10, 0;
	@%p7 bra 	$L__BB1_14;
	and.b32  	%r25, %r9, 3;
	setp.lt.u32 	%p8, %r10, 4;
	@%p8 bra 	$L__BB1_9;
	add.s32 	%r76, %r115, %r3;
	max.s32 	%r77, %r76, 0;
	min.s32 	%r78, %r77, %r7;
	add.s32 	%r79, %r78, %r8;
	cvt.s64.s32 	%rd24, %r79;
	add.s64 	%rd25, %rd2, %rd24;
	ld.global.u8 	%rs9, [%rd25];
	cvt.rn.f32.u16 	%f41, %rs9;
	add.s32 	%r80, %r115, %r6;
	mul.wide.s32 	%rd26, %r80, 4;
	add.s64 	%rd27, %rd1, %rd26;
	ld.global.f32 	%f42, [%rd27];
	fma.rn.f32 	%f43, %f42, %f41, %f67;
	add.s32 	%r81, %r76, 1;
	max.s32 	%r82, %r81, 0;
	min.s32 	%r83, %r82, %r7;
	add.s32 	%r84, %r83, %r8;
	cvt.s64.s32 	%rd28, %r84;
	add.s64 	%rd29, %rd2, %rd28;
	ld.global.u8 	%rs10, [%rd29];
	cvt.rn.f32.u16 	%f44, %rs10;
	ld.global.f32 	%f45, [%rd27+4];
	fma.rn.f32 	%f46, %f45, %f44, %f43;
	add.s32 	%r85, %r76, 2;
	max.s32 	%r86, %r85, 0;
	min.s32 	%r87, %r86, %r7;
	add.s32 	%r88, %r87, %r8;
	cvt.s64.s32 	%rd30, %r88;
	add.s64 	%rd31, %rd2, %rd30;
	ld.global.u8 	%rs11, [%rd31];
	cvt.rn.f32.u16 	%f47, %rs11;
	ld.global.f32 	%f48, [%rd27+8];
	fma.rn.f32 	%f49, %f48, %f47, %f46;
	add.s32 	%r89, %r76, 3;
	max.s32 	%r90, %r89, 0;
	min.s32 	%r91, %r90, %r7;
	add.s32 	%r92, %r91, %r8;
	cvt.s64.s32 	%rd32, %r92;
	add.s64 	%rd33, %rd2, %rd32;
	ld.global.u8 	%rs12, [%rd33];
	cvt.rn.f32.u16 	%f50, %rs12;
	ld.global.f32 	%f51, [%rd27+12];
	fma.rn.f32 	%f67, %f51, %f50, %f49;
	add.s32 	%r115, %r115, 4;
$L__BB1_9:
	setp.eq.s32 	%p9, %r25, 0;
	@%p9 bra 	$L__BB1_14;
	setp.eq.s32 	%p10, %r25, 1;
	@%p10 bra 	$L__BB1_12;
	add.s32 	%r93, %r115, %r3;
	max.s32 	%r94, %r93, 0;
	min.s32 	%r95, %r94, %r7;
	add.s32 	%r96, %r95, %r8;
	cvt.s64.s32 	%rd34, %r96;
	add.s64 	%rd35, %rd2, %rd34;
	ld.global.u8 	%rs13, [%rd35];
	cvt.rn.f32.u16 	%f53, %rs13;
	add.s32 	%r97, %r115, %r6;
	mul.wide.s32 	%rd36, %r97, 4;
	add.s64 	%rd37, %rd1, %rd36;
	ld.global.f32 	%f54, [%rd37];
	fma.rn.f32 	%f55, %f54, %f53, %f67;
	add.s32 	%r98, %r93, 1;
	max.s32 	%r99, %r98, 0;
	min.s32 	%r100, %r99, %r7;
	add.s32 	%r101, %r100, %r8;
	cvt.s64.s32 	%rd38, %r101;
	add.s64 	%rd39, %rd2, %rd38;
	ld.global.u8 	%rs14, [%rd39];
	cvt.rn.f32.u16 	%f56, %rs14;
	ld.global.f32 	%f57, [%rd37+4];
	fma.rn.f32 	%f67, %f57, %f56, %f55;
	add.s32 	%r115, %r115, 2;
$L__BB1_12:
	and.b32  	%r102, %r9, 1;
	setp.eq.b32 	%p11, %r102, 1;
	not.pred 	%p12, %p11;
	@%p12 bra 	$L__BB1_14;
	add.s32 	%r103, %r115, %r3;
	max.s32 	%r104, %r103, 0;
	min.s32 	%r105, %r104, %r7;
	add.s32 	%r106, %r105, %r8;
	cvt.s64.s32 	%rd40, %r106;
	add.s64 	%rd41, %rd2, %rd40;
	ld.global.u8 	%rs15, [%rd41];
	cvt.rn.f32.u16 	%f58, %rs15;
	add.s32 	%r107, %r115, %r6;
	mul.wide.s32 	%rd42, %r107, 4;
	add.s64 	%rd43, %rd1, %rd42;
	ld.global.f32 	%f59, [%rd43];
	fma.rn.f32 	%f67, %f59, %f58, %f67;
$L__BB1_14:
	cvt.rzi.u32.f32 	%r108, %f67;
	mad.lo.s32 	%r109, %r30, %r39, %r3;
	cvt.s64.s32 	%rd44, %r109;
	cvta.to.global.u64 	%rd45, %rd3;
	add.s64 	%rd46, %rd45, %rd44;
	st.global.u8 	[%rd46], %r108;
$L__BB1_15:
	ret;

}
	// .globl	_Z16separateChannelsPK6uchar4iiPhS2_S2_
.visible .entry _Z16separateChannelsPK6uchar4iiPhS2_S2_(
	.param .u64 .ptr .align 1 _Z16separateChannelsPK6uchar4iiPhS2_S2__param_0,
	.param .u32 _Z16separateChannelsPK6uchar4iiPhS2_S2__param_1,
	.param .u32 _Z16separateChannelsPK6uchar4iiPhS2_S2__param_2,
	.param .u64 .ptr .align 1 _Z16separateChannelsPK6uchar4iiPhS2_S2__param_3,
	.param .u64 .ptr .align 1 _Z16separateChannelsPK6uchar4iiPhS2_S2__param_4,
	.param .u64 .ptr .align 1 _Z16separateChannelsPK6uchar4iiPhS2_S2__param_5
)
{
	.reg .pred 	%p<4>;
	.reg .b16 	%rs<4>;
	.reg .b32 	%r<14>;
	.reg .b64 	%rd<15>;

	ld.param.u64 	%rd1, [_Z16separateChannelsPK6uchar4iiPhS2_S2__param_0];
	ld.param.u32 	%r4, [_Z16separateChannelsPK6uchar4iiPhS2_S2__param_1];
	ld.param.u32 	%r3, [_Z16separateChannelsPK6uchar4iiPhS2_S2__param_2];
	ld.param.u64 	%rd2, [_Z16separateChannelsPK6uchar4iiPhS2_S2__param_3];
	ld.param.u64 	%rd3, [_Z16separateChannelsPK6uchar4iiPhS2_S2__param_4];
	ld.param.u64 	%rd4, [_Z16separateChannelsPK6uchar4iiPhS2_S2__param_5];
	mov.u32 	%r6, %ntid.x;
	mov.u32 	%r7, %ctaid.x;
	mov.u32 	%r8, %tid.x;
	mad.lo.s32 	%r1, %r6, %r7, %r8;
	mov.u32 	%r9, %ntid.y;
	mov.u32 	%r10, %ctaid.y;
	mov.u32 	%r11, %tid.y;
	mad.lo.s32 	%r12, %r9, %r10, %r11;
	setp.ge.s32 	%p1, %r1, %r3;
	setp.ge.s32 	%p2, %r12, %r4;
	or.pred  	%p3, %p1, %p2;
	@%p3 bra 	$L__BB2_2;
	cvta.to.global.u64 	%rd5, %rd1;
	cvta.to.global.u64 	%rd6, %rd2;
	cvta.to.global.u64 	%rd7, %rd3;
	cvta.to.global.u64 	%rd8, %rd4;
	mad.lo.s32 	%r13, %r3, %r12, %r1;
	cvt.s64.s32 	%rd9, %r13;
	mul.wide.s32 	%rd10, %r13, 4;
	add.s64 	%rd11, %rd5, %rd10;
	ld.global.u8 	%rs1, [%rd11];
	add.s64 	%rd12, %rd6, %rd9;
	st.global.u8 	[%rd12], %rs1;
	ld.global.u8 	%rs2, [%rd11+1];
	add.s64 	%rd13, %rd7, %rd9;
	st.global.u8 	[%rd13], %rs2;
	ld.global.u8 	%rs3, [%rd11+2];
	add.s64 	%rd14, %rd8, %rd9;
	st.global.u8 	[%rd14], %rs3;
$L__BB2_2:
	ret;

}
	// .globl	_Z17recombineChannelsPKhS0_S0_P6uchar4ii
.visible .entry _Z17recombineChannelsPKhS0_S0_P6uchar4ii(
	.param .u64 .ptr .align 1 _Z17recombineChannelsPKhS0_S0_P6uchar4ii_param_0,
	.param .u64 .ptr .align 1 _Z17recombineChannelsPKhS0_S0_P6uchar4ii_param_1,
	.param .u64 .ptr .align 1 _Z17recombineChannelsPKhS0_S0_P6uchar4ii_param_2,
	.param .u64 .ptr .align 1 _Z17recombineChannelsPKhS0_S0_P6uchar4ii_param_3,
	.param .u32 _Z17recombineChannelsPKhS0_S0_P6uchar4ii_param_4,
	.param .u32 _Z17recombineChannelsPKhS0_S0_P6uchar4ii_param_5
)
{
	.reg .pred 	%p<4>;
	.reg .b32 	%r<20>;
	.reg .b64 	%rd<15>;

	ld.param.u64 	%rd1, [_Z17recombineChannelsPKhS0_S0_P6uchar4ii_param_0];
	ld.param.u64 	%rd2, [_Z17recombineChannelsPKhS0_S0_P6uchar4ii_param_1];
	ld.param.u64 	%rd3, [_Z17recombineChannelsPKhS0_S0_P6uchar4ii_param_2];
	ld.param.u64 	%rd4, [_Z17recombineChannelsPKhS0_S0_P6uchar4ii_param_3];
	ld.param.u32 	%r2, [_Z17recombineChannelsPKhS0_S0_P6uchar4ii_param_4];
	ld.param.u32 	%r4, [_Z17recombineChannelsPKhS0_S0_P6uchar4ii_param_5];
	mov.u32 	%r5, %ctaid.x;
	mov.u32 	%r6, %ntid.x;
	mov.u32 	%r7, %tid.x;
	mad.lo.s32 	%r8, %r5, %r6, %r7;
	mov.u32 	%r9, %ctaid.y;
	mov.u32 	%r10, %ntid.y;
	mov.u32 	%r11, %tid.y;
	mad.lo.s32 	%r12, %r9, %r10, %r11;
	mad.lo.s32 	%r1, %r4, %r12, %r8;
	setp.ge.s32 	%p1, %r8, %r4;
	setp.ge.s32 	%p2, %r12, %r2;
	or.pred  	%p3, %p1, %p2;
	@%p3 bra 	$L__BB3_2;
	cvta.to.global.u64 	%rd5, %rd1;
	cvta.to.global.u64 	%rd6, %rd2;
	cvta.to.global.u64 	%rd7, %rd3;
	cvta.to.global.u64 	%rd8, %rd4;
	cvt.s64.s32 	%rd9, %r1;
	add.s64 	%rd10, %rd5, %rd9;
	add.s64 	%rd11, %rd6, %rd9;
	add.s64 	%rd12, %rd7, %rd9;
	mul.wide.s32 	%rd13, %r1, 4;
	add.s64 	%rd14, %rd8, %rd13;
	ld.global.u8 	%r14, [%rd11];
	ld.global.u8 	%r15, [%rd10];
	prmt.b32 	%r16, %r15, %r14, 0x3340U;
	ld.global.u8 	%r17, [%rd12];
	prmt.b32 	%r18, %r17, 65535, 0x3340U;
	prmt.b32 	%r19, %r16, %r18, 0x5410U;
	st.global.u32 	[%rd14], %r19;
$L__BB3_2:
	ret;

}


// ===== COMPILED SASS (sm_100) =====

	.target	sm_100

	.elftype	@"ET_EXEC"


//--------------------- .note.nv.tkinfo           --------------------------
	.section	.note.nv.tkinfo,"",@"SHT_NOTE"
	.sectionflags	@"SHF_NOTE_NV_TKINFO"
	.tkinfo
        /*0018*/ 	.word	0x00000002
        /*0030*/ 	.string	""
        /*0030*/ 	.string	"ptxas"
        /*0030*/ 	.string	"Cuda compilation tools, release 13.0, V13.0.88"
        /*0030*/ 	.string	"Build cuda_13.0.r13.0/compiler.36424714_0"
        /*0030*/ 	.string	"-arch sm_100 -m 64 "



//--------------------- .note.nv.cuinfo           --------------------------
	.section	.note.nv.cuinfo,"",@"SHT_NOTE"
	.sectionflags	@"SHF_NOTE_NV_CUINFO"
        /*0018*/ 	.short	0x0002
        /*001a*/ 	.short	0x0064
        /*001c*/ 	.short	0x0082
	.zero		2


//--------------------- .nv.info                  --------------------------
	.section	.nv.info,"",@"SHT_CUDA_INFO"
	.align	4


	//----- nvinfo : EIATTR_REGCOUNT
	.align		4
        /*0000*/ 	.byte	0x04, 0x2f
        /*0002*/ 	.short	(.L_1 - .L_0)
	.align		4
.L_0:
        /*0004*/ 	.word	index@(_Z13gaussian_blurPKhPhiiPKfi)
        /*0008*/ 	.word	0x00000020


	//----- nvinfo : EIATTR_FRAME_SIZE
	.align		4
.L_1:
        /*000c*/ 	.byte	0x04, 0x11
        /*000e*/ 	.short	(.L_3 - .L_2)
	.align		4
.L_2:
        /*0010*/ 	.word	index@(_Z13gaussian_blurPKhPhiiPKfi)
        /*0014*/ 	.word	0x00000000


	//----- nvinfo : EIATTR_REGCOUNT
	.align		4
.L_3:
        /*0018*/ 	.byte	0x04, 0x2f
        /*001a*/ 	.short	(.L_5 - .L_4)
	.align		4
.L_4:
        /*001c*/ 	.word	index@(_Z14gaussian_blur2PKhPhiiPKfi)
        /*0020*/ 	.word	0x00000020


	//----- nvinfo : EIATTR_FRAME_SIZE
	.align		4
.L_5:
        /*0024*/ 	.byte	0x04, 0x11
        /*0026*/ 	.short	(.L_7 - .L_6)
	.align		4
.L_6:
        /*0028*/ 	.word	index@(_Z14gaussian_blur2PKhPhiiPKfi)
        /*002c*/ 	.word	0x00000000


	//----- nvinfo : EIATTR_REGCOUNT
	.align		4
.L_7:
        /*0030*/ 	.byte	0x04, 0x2f
        /*0032*/ 	.short	(.L_9 - .L_8)
	.align		4
.L_8:
        /*0034*/ 	.word	index@(_Z16separateChannelsPK6uchar4iiPhS2_S2_)
        /*0038*/ 	.word	0x00000012


	//----- nvinfo : EIATTR_FRAME_SIZE
	.align		4
.L_9:
        /*003c*/ 	.byte	0x04, 0x11
        /*003e*/ 	.short	(.L_11 - .L_10)
	.align		4
.L_10:
        /*0040*/ 	.word	index@(_Z16separateChannelsPK6uchar4iiPhS2_S2_)
        /*0044*/ 	.word	0x00000000


	//----- nvinfo : EIATTR_REGCOUNT
	.align		4
.L_11:
        /*0048*/ 	.byte	0x04, 0x2f
        /*004a*/ 	.short	(.L_13 - .L_12)
	.align		4
.L_12:
        /*004c*/ 	.word	index@(_Z17recombineChannelsPKhS0_S0_P6uchar4ii)
        /*0050*/ 	.word	0x00000010


	//----- nvinfo : EIATTR_FRAME_SIZE
	.align		4
.L_13:
        /*0054*/ 	.byte	0x04, 0x11
        /*0056*/ 	.short	(.L_15 - .L_14)
	.align		4
.L_14:
        /*0058*/ 	.word	index@(_Z17recombineChannelsPKhS0_S0_P6uchar4ii)
        /*005c*/ 	.word	0x00000000


	//----- nvinfo : EIATTR_MIN_STACK_SIZE
	.align		4
.L_15:
        /*0060*/ 	.byte	0x04, 0x12
        /*0062*/ 	.short	(.L_17 - .L_16)
	.align		4
.L_16:
        /*0064*/ 	.word	index@(_Z17recombineChannelsPKhS0_S0_P6uchar4ii)
        /*0068*/ 	.word	0x00000000


	//----- nvinfo : EIATTR_MIN_STACK_SIZE
	.align		4
.L_17:
        /*006c*/ 	.byte	0x04, 0x12
        /*006e*/ 	.short	(.L_19 - .L_18)
	.align		4
.L_18:
        /*0070*/ 	.word	index@(_Z16separateChannelsPK6uchar4iiPhS2_S2_)
        /*0074*/ 	.word	0x00000000


	//----- nvinfo : EIATTR_MIN_STACK_SIZE
	.align		4
.L_19:
        /*0078*/ 	.byte	0x04, 0x12
        /*007a*/ 	.short	(.L_21 - .L_20)
	.align		4
.L_20:
        /*007c*/ 	.word	index@(_Z14gaussian_blur2PKhPhiiPKfi)
        /*0080*/ 	.word	0x00000000


	//----- nvinfo : EIATTR_MIN_STACK_SIZE
	.align		4
.L_21:
        /*0084*/ 	.byte	0x04, 0x12
        /*0086*/ 	.short	(.L_23 - .L_22)
	.align		4
.L_22:
        /*0088*/ 	.word	index@(_Z13gaussian_blurPKhPhiiPKfi)
        /*008c*/ 	.word	0x00000000
.L_23:


//--------------------- .nv.compat                --------------------------
	.section	.nv.compat,"",@"SHT_CUDA_COMPAT_INFO"
	.align	4
        /*0000*/ 	.byte	0x02, 0x09, 0x00, 0x00, 0x02, 0x02, 0x01, 0x00, 0x02, 0x05, 0x05, 0x00, 0x03, 0x07, 0x01, 0x01
        /*0010*/ 	.byte	0x02, 0x03, 0x00, 0x00, 0x02, 0x06, 0x01, 0x00, 0x04, 0x0b, 0x08, 0x00, 0x09, 0x00, 0x00, 0x00
        /*0020*/ 	.byte	0x00, 0x00, 0x00, 0x00


//--------------------- .nv.info._Z17recombineChannelsPKhS0_S0_P6uchar4ii --------------------------
	.section	.nv.info._Z17recombineChannelsPKhS0_S0_P6uchar4ii,"",@"SHT_CUDA_INFO"
	.sectionflags	@""
	.align	4


	//----- nvinfo : EIATTR_CUDA_API_VERSION
	.align		4
        /*0000*/ 	.byte	0x04, 0x37
        /*0002*/ 	.short	(.L_25 - .L_24)
.L_24:
        /*0004*/ 	.word	0x00000082


	//----- nvinfo : EIATTR_KPARAM_INFO
	.align		4
.L_25:
        /*0008*/ 	.byte	0x04, 0x17
        /*000a*/ 	.short	(.L_27 - .L_26)
.L_26:
        /*000c*/ 	.word	0x00000000
        /*0010*/ 	.short	0x0005
        /*0012*/ 	.short	0x0024
        /*0014*/ 	.byte	0x00, 0xf0, 0x11, 0x00


	//----- nvinfo : EIATTR_KPARAM_INFO
	.align		4
.L_27:
        /*0018*/ 	.byte	0x04, 0x17
        /*001a*/ 	.short	(.L_29 - .L_28)
.L_28:
        /*001c*/ 	.word	0x00000000
        /*0020*/ 	.short	0x0004
        /*0022*/ 	.short	0x0020
        /*0024*/ 	.byte	0x00, 0xf0, 0x11, 0x00


	//----- nvinfo : EIATTR_KPARAM_INFO
	.align		4
.L_29:
        /*0028*/ 	.byte	0x04, 0x17
        /*002a*/ 	.short	(.L_31 - .L_30)
.L_30:
        /*002c*/ 	.word	0x00000000
        /*0030*/ 	.short	0x0003
        /*0032*/ 	.short	0x0018
        /*0034*/ 	.byte	0x00, 0xf5, 0x21, 0x00


	//----- nvinfo : EIATTR_KPARAM_INFO
	.align		4
.L_31:
        /*0038*/ 	.byte	0x04, 0x17
        /*003a*/ 	.short	(.L_33 - .L_32)
.L_32:
        /*003c*/ 	.word	0x00000000
        /*0040*/ 	.short	0x0002
        /*0042*/ 	.short	0x0010
        /*0044*/ 	.byte	0x00, 0xf5, 0x21, 0x00


	//----- nvinfo : EIATTR_KPARAM_INFO
	.align		4
.L_33:
        /*0048*/ 	.byte	0x04, 0x17
        /*004a*/ 	.short	(.L_35 - .L_34)
.L_34:
        /*004c*/ 	.word	0x00000000
        /*0050*/ 	.short	0x0001
        /*0052*/ 	.short	0x0008
        /*0054*/ 	.byte	0x00, 0xf5, 0x21, 0x00


	//----- nvinfo : EIATTR_KPARAM_INFO
	.align		4
.L_35:
        /*0058*/ 	.byte	0x04, 0x17
        /*005a*/ 	.short	(.L_37 - .L_36)
.L_36:
        /*005c*/ 	.word	0x00000000
        /*0060*/ 	.short	0x0000
        /*0062*/ 	.short	0x0000
        /*0064*/ 	.byte	0x00, 0xf5, 0x21, 0x00


	//----- nvinfo : EIATTR_SPARSE_MMA_MASK
	.align		4
.L_37:
        /*0068*/ 	.byte	0x03, 0x50
        /*006a*/ 	.short	0x0000


	//----- nvinfo : EIATTR_MAXREG_COUNT
	.align		4
        /*006c*/ 	.byte	0x03, 0x1b
        /*006e*/ 	.short	0x00ff


	//----- nvinfo : EIATTR_MERCURY_ISA_VERSION
	.align		4
        /*0070*/ 	.byte	0x03, 0x5f
        /*0072*/ 	.short	0x0101


	//----- nvinfo : EIATTR_VRC_CTA_INIT_COUNT
	.align		4
        /*0074*/ 	.byte	0x02, 0x4a
	.zero		1
	.zero		1


	//----- nvinfo : EIATTR_EXIT_INSTR_OFFSETS
	.align		4
        /*0078*/ 	.byte	0x04, 0x1c
        /*007a*/ 	.short	(.L_39 - .L_38)


	//   ....[0]....
.L_38:
        /*007c*/ 	.word	0x000000d0


	//   ....[1]....
        /*0080*/ 	.word	0x00000230


	//----- nvinfo : EIATTR_CBANK_PARAM_SIZE
	.align		4
.L_39:
        /*0084*/ 	.byte	0x03, 0x19
        /*0086*/ 	.short	0x0028


	//----- nvinfo : EIATTR_PARAM_CBANK
	.align		4
        /*0088*/ 	.byte	0x04, 0x0a
        /*008a*/ 	.short	(.L_41 - .L_40)
	.align		4
.L_40:
        /*008c*/ 	.word	index@(.nv.constant0._Z17recombineChannelsPKhS0_S0_P6uchar4ii)
        /*0090*/ 	.short	0x0380
        /*0092*/ 	.short	0x0028


	//----- nvinfo : EIATTR_SW_WAR
	.align		4
.L_41:
        /*0094*/ 	.byte	0x04, 0x36
        /*0096*/ 	.short	(.L_43 - .L_42)
.L_42:
        /*0098*/ 	.word	0x00000008
.L_43:


//--------------------- .nv.info._Z16separateChannelsPK6uchar4iiPhS2_S2_ --------------------------
	.section	.nv.info._Z16separateChannelsPK6uchar4iiPhS2_S2_,"",@"SHT_CUDA_INFO"
	.sectionflags	@""
	.align	4


	//----- nvinfo : EIATTR_CUDA_API_VERSION
	.align		4
        /*0000*/ 	.byte	0x04, 0x37
        /*0002*/ 	.short	(.L_45 - .L_44)
.L_44:
        /*0004*/ 	.word	0x00000082


	//----- nvinfo : EIATTR_KPARAM_INFO
	.align		4
.L_45:
        /*0008*/ 	.byte	0x04, 0x17
        /*000a*/ 	.short	(.L_47 - .L_46)
.L_46:
        /*000c*/ 	.word	0x00000000
        /*0010*/ 	.short	0x0005
        /*0012*/ 	.short	0x0020
        /*0014*/ 	.byte	0x00, 0xf5, 0x21, 0x00


	//----- nvinfo : EIATTR_KPARAM_INFO
	.align		4
.L_47:
        /*0018*/ 	.byte	0x04, 0x17
        /*001a*/ 	.short	(.L_49 - .L_48)
.L_48:
        /*001c*/ 	.word	0x00000000
        /*0020*/ 	.short	0x0004
        /*0022*/ 	.short	0x0018
        /*0024*/ 	.byte	0x00, 0xf5, 0x21, 0x00


	//----- nvinfo : EIATTR_KPARAM_INFO
	.align		4
.L_49:
        /*0028*/ 	.byte	0x04, 0x17
        /*002a*/ 	.short	(.L_51 - .L_50)
.L_50:
        /*002c*/ 	.word	0x00000000
        /*0030*/ 	.short	0x0003
        /*0032*/ 	.short	0x0010
        /*0034*/ 	.byte	0x00, 0xf5, 0x21, 0x00


	//----- nvinfo : EIATTR_KPARAM_INFO
	.align		4
.L_51:
        /*0038*/ 	.byte	0x04, 0x17
        /*003a*/ 	.short	(.L_53 - .L_52)
.L_52:
        /*003c*/ 	.word	0x00000000
        /*0040*/ 	.short	0x0002
        /*0042*/ 	.short	0x000c
        /*0044*/ 	.byte	0x00, 0xf0, 0x11, 0x00


	//----- nvinfo : EIATTR_KPARAM_INFO
	.align		4
.L_53:
        /*0048*/ 	.byte	0x04, 0x17
        /*004a*/ 	.short	(.L_55 - .L_54)
.L_54:
        /*004c*/ 	.word	0x00000000
        /*0050*/ 	.short	0x0001
        /*0052*/ 	.short	0x0008
        /*0054*/ 	.byte	0x00, 0xf0, 0x11, 0x00


	//----- nvinfo : EIATTR_KPARAM_INFO
	.align		4
.L_55:
        /*0058*/ 	.byte	0x04, 0x17
        /*005a*/ 	.short	(.L_57 - .L_56)
.L_56:
        /*005c*/ 	.word	0x00000000
        /*0060*/ 	.short	0x0000
        /*0062*/ 	.short	0x0000
        /*0064*/ 	.byte	0x00, 0xf5, 0x21, 0x00


	//----- nvinfo : EIATTR_SPARSE_MMA_MASK
	.align		4
.L_57:
        /*0068*/ 	.byte	0x03, 0x50
        /*006a*/ 	.short	0x0000


	//----- nvinfo : EIATTR_MAXREG_COUNT
	.align		4
        /*006c*/ 	.byte	0x03, 0x1b
        /*006e*/ 	.short	0x00ff


	//----- nvinfo : EIATTR_MERCURY_ISA_VERSION
	.align		4
        /*0070*/ 	.byte	0x03, 0x5f
        /*0072*/ 	.short	0x0101


	//----- nvinfo : EIATTR_VRC_CTA_INIT_COUNT
	.align		4
        /*0074*/ 	.byte	0x02, 0x4a
	.zero		1
	.zero		1


	//----- nvinfo : EIATTR_EXIT_INSTR_OFFSETS
	.align		4
        /*0078*/ 	.byte	0x04, 0x1c
        /*007a*/ 	.short	(.L_59 - .L_58)


	//   ....[0]....
.L_58:
        /*007c*/ 	.word	0x000000c0


	//   ....[1]....
        /*0080*/ 	.word	0x00000200


	//----- nvinfo : EIATTR_CBANK_PARAM_SIZE
	.align		4
.L_59:
        /*0084*/ 	.byte	0x03, 0x19
        /*0086*/ 	.short	0x0028


	//----- nvinfo : EIATTR_PARAM_CBANK
	.align		4
        /*0088*/ 	.byte	0x04, 0x0a
        /*008a*/ 	.short	(.L_61 - .L_60)
	.align		4
.L_60:
        /*008c*/ 	.word	index@(.nv.constant0._Z16separateChannelsPK6uchar4iiPhS2_S2_)
        /*0090*/ 	.short	0x0380
        /*0092*/ 	.short	0x0028


	//----- nvinfo : EIATTR_SW_WAR
	.align		4
.L_61:
        /*0094*/ 	.byte	0x04, 0x36
        /*0096*/ 	.short	(.L_63 - .L_62)
.L_62:
        /*0098*/ 	.word	0x00000008
.L_63:


//--------------------- .nv.info._Z14gaussian_blur2PKhPhiiPKfi --------------------------
	.section	.nv.info._Z14gaussian_blur2PKhPhiiPKfi,"",@"SHT_CUDA_INFO"
	.sectionflags	@""
	.align	4


	//----- nvinfo : EIATTR_CUDA_API_VERSION
	.align		4
        /*0000*/ 	.byte	0x04, 0x37
        /*0002*/ 	.short	(.L_65 - .L_64)
.L_64:
        /*0004*/ 	.word	0x00000082


	//----- nvinfo : EIATTR_KPARAM_INFO
	.align		4
.L_65:
        /*0008*/ 	.byte	0x04, 0x17
        /*000a*/ 	.short	(.L_67 - .L_66)
.L_66:
        /*000c*/ 	.word	0x00000000
        /*0010*/ 	.short	0x0005
        /*0012*/ 	.short	0x0020
        /*0014*/ 	.byte	0x00, 0xf0, 0x11, 0x00


	//----- nvinfo : EIATTR_KPARAM_INFO
	.align		4
.L_67:
        /*0018*/ 	.byte	0x04, 0x17
        /*001a*/ 	.short	(.L_69 - .L_68)
.L_68:
        /*001c*/ 	.word	0x00000000
        /*0020*/ 	.short	0x0004
        /*0022*/ 	.short	0x0018
        /*0024*/ 	.byte	0x00, 0xf5, 0x21, 0x00


	//----- nvinfo : EIATTR_KPARAM_INFO
	.align		4
.L_69:
        /*0028*/ 	.byte	0x04, 0x17
        /*002a*/ 	.short	(.L_71 - .L_70)
.L_70:
        /*002c*/ 	.word	0x00000000
        /*0030*/ 	.short	0x0003
        /*0032*/ 	.short	0x0014
        /*0034*/ 	.byte	0x00, 0xf0, 0x11, 0x00


	//----- nvinfo : EIATTR_KPARAM_INFO
	.align		4
.L_71:
        /*0038*/ 	.byte	0x04, 0x17
        /*003a*/ 	.short	(.L_73 - .L_72)
.L_72:
        /*003c*/ 	.word	0x00000000
        /*0040*/ 	.short	0x0002
        /*0042*/ 	.short	0x0010
        /*0044*/ 	.byte	0x00, 0xf0, 0x11, 0x00


	//----- nvinfo : EIATTR_KPARAM_INFO
	.align		4
.L_73:
        /*0048*/ 	.byte	0x04, 0x17
        /*004a*/ 	.short	(.L_75 - .L_74)
.L_74:
        /*004c*/ 	.word	0x00000000
        /*0050*/ 	.short	0x0001
        /*0052*/ 	.short	0x0008
        /*0054*/ 	.byte	0x00, 0xf5, 0x21, 0x00


	//----- nvinfo : EIATTR_KPARAM_INFO
	.align		4
.L_75:
        /*0058*/ 	.byte	0x04, 0x17
        /*005a*/ 	.short	(.L_77 - .L_76)
.L_76:
        /*005c*/ 	.word	0x00000000
        /*0060*/ 	.short	0x0000
        /*0062*/ 	.short	0x0000
        /*0064*/ 	.byte	0x00, 0xf5, 0x21, 0x00


	//----- nvinfo : EIATTR_SPARSE_MMA_MASK
	.align		4
.L_77:
        /*0068*/ 	.byte	0x03, 0x50
        /*006a*/ 	.short	0x0000


	//----- nvinfo : EIATTR_MAXREG_COUNT
	.align		4
        /*006c*/ 	.byte	0x03, 0x1b
        /*006e*/ 	.short	0x00ff


	//----- nvinfo : EIATTR_MERCURY_ISA_VERSION
	.align		4
        /*0070*/ 	.byte	0x03, 0x5f
        /*0072*/ 	.short	0x0101


	//----- nvinfo : EIATTR_VRC_CTA_INIT_COUNT
	.align		4
        /*0074*/ 	.byte	0x02, 0x4a
	.zero		1
	.zero		1


	//----- nvinfo : EIATTR_EXIT_INSTR_OFFSETS
	.align		4
        /*0078*/ 	.byte	0x04, 0x1c
        /*007a*/ 	.short	(.L_79 - .L_78)


	//   ....[0]....
.L_78:
        /*007c*/ 	.word	0x000000d0


	//   ....[1]....
        /*0080*/ 	.word	0x00000d70


	//----- nvinfo : EIATTR_CBANK_PARAM_SIZE
	.align		4
.L_79:
        /*0084*/ 	.byte	0x03, 0x19
        /*0086*/ 	.short	0x0024


	//----- nvinfo : EIATTR_PARAM_CBANK
	.align		4
        /*0088*/ 	.byte	0x04, 0x0a
        /*008a*/ 	.short	(.L_81 - .L_80)
	.align		4
.L_80:
        /*008c*/ 	.word	index@(.nv.constant0._Z14gaussian_blur2PKhPhiiPKfi)
        /*0090*/ 	.short	0x0380
        /*0092*/ 	.short	0x0024


	//----- nvinfo : EIATTR_SW_WAR
	.align		4
.L_81:
        /*0094*/ 	.byte	0x04, 0x36
        /*0096*/ 	.short	(.L_83 - .L_82)
.L_82:
        /*0098*/ 	.word	0x00000008
.L_83:


//--------------------- .nv.info._Z13gaussian_blurPKhPhiiPKfi --------------------------
	.section	.nv.info._Z13gaussian_blurPKhPhiiPKfi,"",@"SHT_CUDA_INFO"
	.sectionflags	@""
	.align	4


	//----- nvinfo : EIATTR_CUDA_API_VERSION
	.align		4
        /*0000*/ 	.byte	0x04, 0x37
        /*0002*/ 	.short	(.L_85 - .L_84)
.L_84:
        /*0004*/ 	.word	0x00000082


	//----- nvinfo : EIATTR_KPARAM_INFO
	.align		4
.L_85:
        /*0008*/ 	.byte	0x04, 0x17
        /*000a*/ 	.short	(.L_87 - .L_86)
.L_86:
        /*000c*/ 	.word	0x00000000
        /*0010*/ 	.short	0x0005
        /*0012*/ 	.short	0x0020
        /*0014*/ 	.byte	0x00, 0xf0, 0x11, 0x00


	//----- nvinfo : EIATTR_KPARAM_INFO
	.align		4
.L_87:
        /*0018*/ 	.byte	0x04, 0x17
        /*001a*/ 	.short	(.L_89 - .L_88)
.L_88:
        /*001c*/ 	.word	0x00000000
        /*0020*/ 	.short	0x0004
        /*0022*/ 	.short	0x0018
        /*0024*/ 	.byte	0x00, 0xf5, 0x21, 0x00


	//----- nvinfo : EIATTR_KPARAM_INFO
	.align		4
.L_89:
        /*0028*/ 	.byte	0x04, 0x17
        /*002a*/ 	.short	(.L_91 - .L_90)
.L_90:
        /*002c*/ 	.word	0x00000000
        /*0030*/ 	.short	0x0003
        /*0032*/ 	.short	0x0014
        /*0034*/ 	.byte	0x00, 0xf0, 0x11, 0x00


	//----- nvinfo : EIATTR_KPARAM_INFO
	.align		4
.L_91:
        /*0038*/ 	.byte	0x04, 0x17
        /*003a*/ 	.short	(.L_93 - .L_92)
.L_92:
        /*003c*/ 	.word	0x00000000
        /*0040*/ 	.short	0x0002
        /*0042*/ 	.short	0x0010
        /*0044*/ 	.byte	0x00, 0xf0, 0x11, 0x00


	//----- nvinfo : EIATTR_KPARAM_INFO
	.align		4
.L_93:
        /*0048*/ 	.byte	0x04, 0x17
        /*004a*/ 	.short	(.L_95 - .L_94)
.L_94:
        /*004c*/ 	.word	0x00000000
        /*0050*/ 	.short	0x0001
        /*0052*/ 	.short	0x0008
        /*0054*/ 	.byte	0x00, 0xf5, 0x21, 0x00


	//----- nvinfo : EIATTR_KPARAM_INFO
	.align		4
.L_95:
        /*0058*/ 	.byte	0x04, 0x17
        /*005a*/ 	.short	(.L_97 - .L_96)
.L_96:
        /*005c*/ 	.word	0x00000000
        /*0060*/ 	.short	0x0000
        /*0062*/ 	.short	0x0000
        /*0064*/ 	.byte	0x00, 0xf5, 0x21, 0x00


	//----- nvinfo : EIATTR_SPARSE_MMA_MASK
	.align		4
.L_97:
        /*0068*/ 	.byte	0x03, 0x50
        /*006a*/ 	.short	0x0000


	//----- nvinfo : EIATTR_MAXREG_COUNT
	.align		4
        /*006c*/ 	.byte	0x03, 0x1b
        /*006e*/ 	.short	0x00ff


	//----- nvinfo : EIATTR_MERCURY_ISA_VERSION
	.align		4
        /*0070*/ 	.byte	0x03, 0x5f
        /*0072*/ 	.short	0x0101


	//----- nvinfo : EIATTR_VRC_CTA_INIT_COUNT
	.align		4
        /*0074*/ 	.byte	0x02, 0x4a
	.zero		1
	.zero		1


	//----- nvinfo : EIATTR_EXIT_INSTR_OFFSETS
	.align		4
        /*0078*/ 	.byte	0x04, 0x1c
        /*007a*/ 	.short	(.L_99 - .L_98)


	//   ....[0]....
.L_98:
        /*007c*/ 	.word	0x000000d0


	//   ....[1]....
        /*0080*/ 	.word	0x00000d70


	//----- nvinfo : EIATTR_CBANK_PARAM_SIZE
	.align		4
.L_99:
        /*0084*/ 	.byte	0x03, 0x19
        /*0086*/ 	.short	0x0024


	//----- nvinfo : EIATTR_PARAM_CBANK
	.align		4
        /*0088*/ 	.byte	0x04, 0x0a
        /*008a*/ 	.short	(.L_101 - .L_100)
	.align		4
.L_100:
        /*008c*/ 	.word	index@(.nv.constant0._Z13gaussian_blurPKhPhiiPKfi)
        /*0090*/ 	.short	0x0380
        /*0092*/ 	.short	0x0024


	//----- nvinfo : EIATTR_SW_WAR
	.align		4
.L_101:
        /*0094*/ 	.byte	0x04, 0x36
        /*0096*/ 	.short	(.L_103 - .L_102)
.L_102:
        /*0098*/ 	.word	0x00000008
.L_103:


//--------------------- .nv.callgraph             --------------------------
	.section	.nv.callgraph,"",@"SHT_CUDA_CALLGRAPH"
	.align	4
	.sectionentsize	8
	.align		4
        /*0000*/ 	.word	0x00000000
	.align		4
        /*0004*/ 	.word	0xffffffff
	.align		4
        /*0008*/ 	.word	0x00000000
	.align		4
        /*000c*/ 	.word	0xfffffffe
	.align		4
        /*0010*/ 	.word	0x00000000
	.align		4
        /*0014*/ 	.word	0xfffffffd
	.align		4
        /*0018*/ 	.word	0x00000000
	.align		4
        /*001c*/ 	.word	0xfffffffc


//--------------------- .text._Z17recombineChannelsPKhS0_S0_P6uchar4ii --------------------------
	.section	.text._Z17recombineChannelsPKhS0_S0_P6uchar4ii,"ax",@progbits
	.align	128
        .global         _Z17recombineChannelsPKhS0_S0_P6uchar4ii
        .type           _Z17recombineChannelsPKhS0_S0_P6uchar4ii,@function
        .size           _Z17recombineChannelsPKhS0_S0_P6uchar4ii,(.L_x_14 - _Z17recombineChannelsPKhS0_S0_P6uchar4ii)
        .other          _Z17recombineChannelsPKhS0_S0_P6uchar4ii,@"STO_CUDA_ENTRY STV_DEFAULT"
_Z17recombineChannelsPKhS0_S0_P6uchar4ii:
.text._Z17recombineChannelsPKhS0_S0_P6uchar4ii:
[----:B------:R-:W-:Y:S01]  /*0000*/  LDC R1, c[0x0][0x37c] ;  /* 0x0000df00ff017b82 */ /* 0x000fe20000000800 */
[----:B------:R-:W0:Y:S07]  /*0010*/  S2R R2, SR_TID.Y ;  /* 0x0000000000027919 */ /* 0x000e2e0000002200 */
[----:B------:R-:W1:Y:S01]  /*0020*/  LDC R0, c[0x0][0x360] ;  /* 0x0000d800ff007b82 */ /* 0x000e620000000800 */
[----:B------:R-:W2:Y:S01]  /*0030*/  LDCU.64 UR6, c[0x0][0x3a0] ;  /* 0x00007400ff0677ac */ /* 0x000ea20008000a00 */
[----:B------:R-:W1:Y:S06]  /*0040*/  S2R R5, SR_TID.X ;  /* 0x0000000000057919 */ /* 0x000e6c0000002100 */
[----:B------:R-:W0:Y:S08]  /*0050*/  S2UR UR5, SR_CTAID.Y ;  /* 0x00000000000579c3 */ /* 0x000e300000002600 */
[----:B------:R-:W0:Y:S08]  /*0060*/  LDC R3, c[0x0][0x364] ;  /* 0x0000d900ff037b82 */ /* 0x000e300000000800 */
[----:B------:R-:W1:Y:S01]  /*0070*/  S2UR UR4, SR_CTAID.X ;  /* 0x00000000000479c3 */ /* 0x000e620000002500 */
[----:B0-----:R-:W-:-:S05]  /*0080*/  IMAD R3, R3, UR5, R2 ;  /* 0x0000000503037c24 */ /* 0x001fca000f8e0202 */
[----:B--2---:R-:W-:Y:S01]  /*0090*/  ISETP.GE.AND P0, PT, R3, UR6, PT ;  /* 0x0000000603007c0c */ /* 0x004fe2000bf06270 */
[----:B-1----:R-:W-:-:S04]  /*00a0*/  IMAD R0, R0, UR4, R5 ;  /* 0x0000000400007c24 */ /* 0x002fc8000f8e0205 */
[----:B------:R-:W-:Y:S01]  /*00b0*/  IMAD R11, R3, UR7, R0 ;  /* 0x00000007030b7c24 */ /* 0x000fe2000f8e0200 */
[----:B------:R-:W-:-:S13]  /*00c0*/  ISETP.GE.OR P0, PT, R0, UR7, P0 ;  /* 0x0000000700007c0c */ /* 0x000fda0008706670 */
[----:B------:R-:W-:Y:S05]  /*00d0*/  @P0 EXIT ;  /* 0x000000000000094d */ /* 0x000fea0003800000 */
[----:B------:R-:W0:Y:S01]  /*00e0*/  LDCU.128 UR8, c[0x0][0x380] ;  /* 0x00007000ff0877ac */ /* 0x000e220008000c00 */
[----:B------:R-:W-:Y:S01]  /*00f0*/  SHF.R.S32.HI R0, RZ, 0x1f, R11 ;  /* 0x0000001fff007819 */ /* 0x000fe2000001140b */
[----:B------:R-:W1:Y:S01]  /*0100*/  LDC.64 R2, c[0x0][0x398] ;  /* 0x0000e600ff027b82 */ /* 0x000e620000000a00 */
[----:B------:R-:W2:Y:S01]  /*0110*/  LDCU.64 UR6, c[0x0][0x390] ;  /* 0x00007200ff0677ac */ /* 0x000ea20008000a00 */
[----:B------:R-:W3:Y:S01]  /*0120*/  LDCU.64 UR4, c[0x0][0x358] ;  /* 0x00006b00ff0477ac */ /* 0x000ee20008000a00 */
[C---:B0-----:R-:W-:Y:S02]  /*0130*/  IADD3 R6, P0, PT, R11.reuse, UR8, RZ ;  /* 0x000000080b067c10 */ /* 0x041fe4000ff1e0ff */
[C---:B------:R-:W-:Y:S02]  /*0140*/  IADD3 R4, P1, PT, R11.reuse, UR10, RZ ;  /* 0x0000000a0b047c10 */ /* 0x040fe4000ff3e0ff */
[----:B--2---:R-:W-:Y:S02]  /*0150*/  IADD3 R8, P2, PT, R11, UR6, RZ ;  /* 0x000000060b087c10 */ /* 0x004fe4000ff5e0ff */
[----:B------:R-:W-:-:S02]  /*0160*/  IADD3.X R7, PT, PT, R0, UR9, RZ, P0, !PT ;  /* 0x0000000900077c10 */ /* 0x000fc400087fe4ff */
[C---:B------:R-:W-:Y:S02]  /*0170*/  IADD3.X R5, PT, PT, R0.reuse, UR11, RZ, P1, !PT ;  /* 0x0000000b00057c10 */ /* 0x040fe40008ffe4ff */
[----:B------:R-:W-:Y:S02]  /*0180*/  IADD3.X R9, PT, PT, R0, UR7, RZ, P2, !PT ;  /* 0x0000000700097c10 */ /* 0x000fe400097fe4ff */
[----:B---3--:R-:W2:Y:S04]  /*0190*/  LDG.E.U8 R7, desc[UR4][R6.64] ;  /* 0x0000000406077981 */ /* 0x008ea8000c1e1100 */
[----:B------:R-:W2:Y:S04]  /*01a0*/  LDG.E.U8 R4, desc[UR4][R4.64] ;  /* 0x0000000404047981 */ /* 0x000ea8000c1e1100 */
[----:B------:R-:W3:Y:S01]  /*01b0*/  LDG.E.U8 R8, desc[UR4][R8.64] ;  /* 0x0000000408087981 */ /* 0x000ee2000c1e1100 */
[----:B------:R-:W-:Y:S01]  /*01c0*/  UMOV UR6, 0x3340 ;  /* 0x0000334000067882 */ /* 0x000fe20000000000 */
[----:B-1----:R-:W-:-:S04]  /*01d0*/  IMAD.WIDE R2, R11, 0x4, R2 ;  /* 0x000000040b027825 */ /* 0x002fc800078e0202 */
[----:B------:R-:W-:Y:S01]  /*01e0*/  IMAD.U32 R13, RZ, RZ, UR6 ;  /* 0x00000006ff0d7e24 */ /* 0x000fe2000f8e00ff */
[----:B--2---:R-:W-:-:S04]  /*01f0*/  PRMT R0, R7, 0x3340, R4 ;  /* 0x0000334007007816 */ /* 0x004fc80000000004 */
[----:B---3--:R-:W-:-:S04]  /*0200*/  PRMT R13, R8, R13, 0xffff ;  /* 0x0000ffff080d7416 */ /* 0x008fc8000000000d */
[----:B------:R-:W-:-:S05]  /*0210*/  PRMT R13, R0, 0x5410, R13 ;  /* 0x00005410000d7816 */ /* 0x000fca000000000d */
[----:B------:R-:W-:Y:S01]  /*0220*/  STG.E desc[UR4][R2.64], R13 ;  /* 0x0000000d02007986 */ /* 0x000fe2000c101904 */
[----:B------:R-:W-:Y:S05]  /*0230*/  EXIT ;  /* 0x000000000000794d */ /* 0x000fea0003800000 */
.L_x_0:
[----:B------:R-:W-:-:S00]  /*0240*/  BRA `(.L_x_0) ;  /* 0xfffffffc00fc7947 */ /* 0x000fc0000383ffff */
[----:B------:R-:W-:-:S00]  /*0250*/  NOP ;  /* 0x0000000000007918 */ /* 0x000fc00000000000 */
        /* <DEDUP_REMOVED lines=10> */
.L_x_14:


//--------------------- .text._Z16separateChannelsPK6uchar4iiPhS2_S2_ --------------------------
	.section	.text._Z16separateChannelsPK6uchar4iiPhS2_S2_,"ax",@progbits
	.align	128
        .global         _Z16separateChannelsPK6uchar4iiPhS2_S2_
        .type           _Z16separateChannelsPK6uchar4iiPhS2_S2_,@function
        .size           _Z16separateChannelsPK6uchar4iiPhS2_S2_,(.L_x_15 - _Z16separateChannelsPK6uchar4iiPhS2_S2_)
        .other          _Z16separateChannelsPK6uchar4iiPhS2_S2_,@"STO_CUDA_ENTRY STV_DEFAULT"
_Z16separateChannelsPK6uchar4iiPhS2_S2_:
.text._Z16separateChannelsPK6uchar4iiPhS2_S2_:
[----:B------:R-:W-:Y:S01]  /*0000*/  LDC R1, c[0x0][0x37c] ;  /* 0x0000df00ff017b82 */ /* 0x000fe20000000800 */
[----:B------:R-:W0:Y:S01]  /*0010*/  S2R R5, SR_CTAID.Y ;  /* 0x0000000000057919 */ /* 0x000e220000002600 */
[----:B------:R-:W1:Y:S01]  /*0020*/  LDCU UR4, c[0x0][0x360] ;  /* 0x00006c00ff0477ac */ /* 0x000e620008000800 */
[----:B------:R-:W0:Y:S01]  /*0030*/  S2R R2, SR_TID.Y ;  /* 0x0000000000027919 */ /* 0x000e220000002200 */
[----:B------:R-:W0:Y:S01]  /*0040*/  LDCU UR5, c[0x0][0x364] ;  /* 0x00006c80ff0577ac */ /* 0x000e220008000800 */
[----:B------:R-:W1:Y:S01]  /*0050*/  S2R R0, SR_CTAID.X ;  /* 0x0000000000007919 */ /* 0x000e620000002500 */
[----:B------:R-:W2:Y:S01]  /*0060*/  LDCU.64 UR6, c[0x0][0x388] ;  /* 0x00007100ff0677ac */ /* 0x000ea20008000a00 */
[----:B------:R-:W1:Y:S01]  /*0070*/  S2R R3, SR_TID.X ;  /* 0x0000000000037919 */ /* 0x000e620000002100 */
[----:B0-----:R-:W-:-:S05]  /*0080*/  IMAD R5, R5, UR5, R2 ;  /* 0x0000000505057c24 */ /* 0x001fca000f8e0202 */
[----:B--2---:R-:W-:Y:S01]  /*0090*/  ISETP.GE.AND P0, PT, R5, UR6, PT ;  /* 0x0000000605007c0c */ /* 0x004fe2000bf06270 */
[----:B-1----:R-:W-:-:S05]  /*00a0*/  IMAD R0, R0, UR4, R3 ;  /* 0x0000000400007c24 */ /* 0x002fca000f8e0203 */
[----:B------:R-:W-:-:S13]  /*00b0*/  ISETP.GE.OR P0, PT, R0, UR7, P0 ;  /* 0x0000000700007c0c */ /* 0x000fda0008706670 */
[----:B------:R-:W-:Y:S05]  /*00c0*/  @P0 EXIT ;  /* 0x000000000000094d */ /* 0x000fea0003800000 */
[----:B------:R-:W0:Y:S01]  /*00d0*/  LDC.64 R2, c[0x0][0x380] ;  /* 0x0000e000ff027b82 */ /* 0x000e220000000a00 */
[----:B------:R-:W1:Y:S01]  /*00e0*/  LDCU.64 UR4, c[0x0][0x358] ;  /* 0x00006b00ff0477ac */ /* 0x000e620008000a00 */
[----:B------:R-:W-:Y:S01]  /*00f0*/  IMAD R9, R5, UR7, R0 ;  /* 0x0000000705097c24 */ /* 0x000fe2000f8e0200 */
[----:B------:R-:W2:Y:S03]  /*0100*/  LDCU.128 UR8, c[0x0][0x390] ;  /* 0x00007200ff0877ac */ /* 0x000ea60008000c00 */
[----:B0-----:R-:W-:-:S05]  /*0110*/  IMAD.WIDE R2, R9, 0x4, R2 ;  /* 0x0000000409027825 */ /* 0x001fca00078e0202 */
[----:B-1----:R-:W3:Y:S01]  /*0120*/  LDG.E.U8 R11, desc[UR4][R2.64] ;  /* 0x00000004020b7981 */ /* 0x002ee2000c1e1100 */
[----:B--2---:R-:W-:Y:S02]  /*0130*/  IADD3 R4, P0, PT, R9, UR8, RZ ;  /* 0x0000000809047c10 */ /* 0x004fe4000ff1e0ff */
[----:B------:R-:W-:-:S04]  /*0140*/  SHF.R.S32.HI R0, RZ, 0x1f, R9 ;  /* 0x0000001fff007819 */ /* 0x000fc80000011409 */
[----:B------:R-:W-:Y:S01]  /*0150*/  IADD3.X R5, PT, PT, R0, UR9, RZ, P0, !PT ;  /* 0x0000000900057c10 */ /* 0x000fe200087fe4ff */
[----:B------:R-:W0:Y:S04]  /*0160*/  LDCU.64 UR8, c[0x0][0x3a0] ;  /* 0x00007400ff0877ac */ /* 0x000e280008000a00 */
[----:B---3--:R-:W-:Y:S04]  /*0170*/  STG.E.U8 desc[UR4][R4.64], R11 ;  /* 0x0000000b04007986 */ /* 0x008fe8000c101104 */
[----:B------:R-:W2:Y:S01]  /*0180*/  LDG.E.U8 R13, desc[UR4][R2.64+0x1] ;  /* 0x00000104020d7981 */ /* 0x000ea2000c1e1100 */
[----:B------:R-:W-:-:S04]  /*0190*/  IADD3 R6, P0, PT, R9, UR10, RZ ;  /* 0x0000000a09067c10 */ /* 0x000fc8000ff1e0ff */
[----:B------:R-:W-:Y:S02]  /*01a0*/  IADD3.X R7, PT, PT, R0, UR11, RZ, P0, !PT ;  /* 0x0000000b00077c10 */ /* 0x000fe400087fe4ff */
[----:B0-----:R-:W-:-:S03]  /*01b0*/  IADD3 R8, P0, PT, R9, UR8, RZ ;  /* 0x0000000809087c10 */ /* 0x001fc6000ff1e0ff */
[----:B--2---:R-:W-:Y:S04]  /*01c0*/  STG.E.U8 desc[UR4][R6.64], R13 ;  /* 0x0000000d06007986 */ /* 0x004fe8000c101104 */
[----:B------:R-:W2:Y:S01]  /*01d0*/  LDG.E.U8 R15, desc[UR4][R2.64+0x2] ;  /* 0x00000204020f7981 */ /* 0x000ea2000c1e1100 */
[----:B------:R-:W-:-:S05]  /*01e0*/  IADD3.X R9, PT, PT, R0, UR9, RZ, P0, !PT ;  /* 0x0000000900097c10 */ /* 0x000fca00087fe4ff */
[----:B--2---:R-:W-:Y:S01]  /*01f0*/  STG.E.U8 desc[UR4][R8.64], R15 ;  /* 0x0000000f08007986 */ /* 0x004fe2000c101104 */
[----:B------:R-:W-:Y:S05]  /*0200*/  EXIT ;  /* 0x000000000000794d */ /* 0x000fea0003800000 */
.L_x_1:
        /* <DEDUP_REMOVED lines=15> */
.L_x_15:


//--------------------- .text._Z14gaussian_blur2PKhPhiiPKfi --------------------------
	.section	.text._Z14gaussian_blur2PKhPhiiPKfi,"ax",@progbits
	.align	128
        .global         _Z14gaussian_blur2PKhPhiiPKfi
        .type           _Z14gaussian_blur2PKhPhiiPKfi,@function
        .size           _Z14gaussian_blur2PKhPhiiPKfi,(.L_x_16 - _Z14gaussian_blur2PKhPhiiPKfi)
        .other          _Z14gaussian_blur2PKhPhiiPKfi,@"STO_CUDA_ENTRY STV_DEFAULT"
_Z14gaussian_blur2PKhPhiiPKfi:
.text._Z14gaussian_blur2PKhPhiiPKfi:
[----:B------:R-:W-:Y:S01]  /*0000*/  LDC R1, c[0x0][0x37c] ;  /* 0x0000df00ff017b82 */ /* 0x000fe20000000800 */
[----:B------:R-:W0:Y:S07]  /*0010*/  S2R R3, SR_TID.Y ;  /* 0x0000000000037919 */ /* 0x000e2e0000002200 */
[----:B------:R-:W1:Y:S01]  /*0020*/  S2UR UR4, SR_CTAID.X ;  /* 0x00000000000479c3 */ /* 0x000e620000002500 */
[----:B------:R-:W1:Y:S01]  /*0030*/  LDCU UR5, c[0x0][0x360] ;  /* 0x00006c00ff0577ac */ /* 0x000e620008000800 */
[----:B------:R-:W2:Y:S01]  /*0040*/  S2R R7, SR_TID.X ;  /* 0x0000000000077919 */ /* 0x000ea20000002100 */
[----:B------:R-:W3:Y:S05]  /*0050*/  LDCU.64 UR10, c[0x0][0x390] ;  /* 0x00007200ff0a77ac */ /* 0x000eea0008000a00 */
[----:B------:R-:W0:Y:S08]  /*0060*/  S2UR UR6, SR_CTAID.Y ;  /* 0x00000000000679c3 */ /* 0x000e300000002600 */
[----:B------:R-:W0:Y:S01]  /*0070*/  LDC R0, c[0x0][0x364] ;  /* 0x0000d900ff007b82 */ /* 0x000e220000000800 */
[----:B-1----:R-:W-:Y:S01]  /*0080*/  UIMAD UR4, UR4, UR5, URZ ;  /* 0x00000005040472a4 */ /* 0x002fe2000f8e02ff */
[----:B0-----:R-:W-:-:S05]  /*0090*/  IMAD R0, R0, UR6, R3 ;  /* 0x0000000600007c24 */ /* 0x001fca000f8e0203 */
[----:B--2---:R-:W-:Y:S01]  /*00a0*/  VIADD R3, R7, UR4 ;  /* 0x0000000407037c36 */ /* 0x004fe20008000000 */
[----:B---3--:R-:W-:-:S04]  /*00b0*/  ISETP.GE.AND P0, PT, R0, UR10, PT ;  /* 0x0000000a00007c0c */ /* 0x008fc8000bf06270 */
[----:B------:R-:W-:-:S13]  /*00c0*/  ISETP.GE.OR P0, PT, R3, UR11, P0 ;  /* 0x0000000b03007c0c */ /* 0x000fda0008706670 */
[----:B------:R-:W-:Y:S05]  /*00d0*/  @P0 EXIT ;  /* 0x000000000000094d */ /* 0x000fea0003800000 */
[----:B------:R-:W0:Y:S01]  /*00e0*/  LDCU UR5, c[0x0][0x3a0] ;  /* 0x00007400ff0577ac */ /* 0x000e220008000800 */
[----:B------:R-:W-:Y:S01]  /*00f0*/  IMAD.MOV.U32 R26, RZ, RZ, RZ ;  /* 0x000000ffff1a7224 */ /* 0x000fe200078e00ff */
[----:B------:R-:W1:Y:S01]  /*0100*/  LDCU.64 UR8, c[0x0][0x358] ;  /* 0x00006b00ff0877ac */ /* 0x000e620008000a00 */
[----:B0-----:R-:W-:-:S04]  /*0110*/  ULEA.HI UR5, UR5, UR5, URZ, 0x1 ;  /* 0x0000000505057291 */ /* 0x001fc8000f8f08ff */
[----:B------:R-:W-:-:S04]  /*0120*/  USHF.R.S32.HI UR5, URZ, 0x1, UR5 ;  /* 0x00000001ff057899 */ /* 0x000fc80008011405 */
[----:B------:R-:W-:-:S04]  /*0130*/  UIADD3 UR6, UPT, UPT, -UR5, URZ, URZ ;  /* 0x000000ff05067290 */ /* 0x000fc8000fffe1ff */
[----:B------:R-:W-:-:S09]  /*0140*/  UISETP.GE.AND UP0, UPT, UR5, UR6, UPT ;  /* 0x000000060500728c */ /* 0x000fd2000bf06270 */
[----:B-1----:R-:W-:Y:S05]  /*0150*/  BRA.U !UP0, `(.L_x_2) ;  /* 0x0000000908ec7547 */ /* 0x002fea000b800000 */
[----:B------:R-:W-:Y:S01]  /*0160*/  IMAD.U32 R2, RZ, RZ, UR6 ;  /* 0x00000006ff027e24 */ /* 0x000fe2000f8e00ff */
[----:B------:R-:W-:Y:S01]  /*0170*/  UIADD3 UR6, UPT, UPT, UR11, -0x1, URZ ;  /* 0xffffffff0b067890 */ /* 0x000fe2000fffe0ff */
[----:B------:R-:W-:-:S03]  /*0180*/  IMAD.MOV.U32 R26, RZ, RZ, RZ ;  /* 0x000000ffff1a7224 */ /* 0x000fc600078e00ff */
[----:B------:R-:W-:-:S04]  /*0190*/  IADD3 R4, PT, PT, -R2, UR5, RZ ;  /* 0x0000000502047c10 */ /* 0x000fc8000fffe1ff */
[C---:B------:R-:W-:Y:S01]  /*01a0*/  ISETP.GE.U32.AND P0, PT, R4.reuse, 0x7, PT ;  /* 0x000000070400780c */ /* 0x040fe20003f06070 */
[----:B------:R-:W-:-:S05]  /*01b0*/  VIADD R4, R4, 0x1 ;  /* 0x0000000104047836 */ /* 0x000fca0000000000 */
[----:B------:R-:W-:-:S07]  /*01c0*/  LOP3.LUT R5, R4, 0x7, RZ, 0xc0, !PT ;  /* 0x0000000704057812 */ /* 0x000fce00078ec0ff */
[----:B------:R-:W-:Y:S05]  /*01d0*/  @!P0 BRA `(.L_x_3) ;  /* 0x0000000400608947 */ /* 0x000fea0003800000 */
[----:B------:R-:W0:Y:S01]  /*01e0*/  LDC.64 R12, c[0x0][0x398] ;  /* 0x0000e600ff0c7b82 */ /* 0x000e220000000a00 */
[----:B------:R-:W-:Y:S01]  /*01f0*/  LOP3.LUT R6, R4, 0xfffffff8, RZ, 0xc0, !PT ;  /* 0xfffffff804067812 */ /* 0x000fe200078ec0ff */
[C---:B------:R-:W-:Y:S01]  /*0200*/  VIADD R9, R2.reuse, 0x3 ;  /* 0x0000000302097836 */ /* 0x040fe20000000000 */
[----:B------:R-:W-:Y:S01]  /*0210*/  IADD3 R8, PT, PT, R7, UR4, R2 ;  /* 0x0000000407087c10 */ /* 0x000fe2000fffe002 */
[----:B------:R-:W-:Y:S01]  /*0220*/  VIADD R2, R2, UR5 ;  /* 0x0000000502027c36 */ /* 0x000fe20008000000 */
[----:B------:R-:W1:Y:S01]  /*0230*/  LDCU.64 UR12, c[0x0][0x380] ;  /* 0x00007000ff0c77ac */ /* 0x000e620008000a00 */
[----:B------:R-:W-:Y:S02]  /*0240*/  IMAD.MOV.U32 R26, RZ, RZ, RZ ;  /* 0x000000ffff1a7224 */ /* 0x000fe400078e00ff */
[----:B------:R-:W-:-:S07]  /*0250*/  IMAD.MOV R6, RZ, RZ, -R6 ;  /* 0x000000ffff067224 */ /* 0x000fce00078e0a06 */
.L_x_4:
[----:B------:R-:W-:Y:S01]  /*0260*/  VIMNMX R7, PT, PT, RZ, R8, !PT ;  /* 0x00000008ff077248 */ /* 0x000fe20007fe0100 */
[----:B0-----:R-:W-:-:S03]  /*0270*/  IMAD.WIDE R16, R2, 0x4, R12 ;  /* 0x0000000402107825 */ /* 0x001fc600078e020c */
[----:B------:R-:W-:Y:S02]  /*0280*/  VIMNMX R7, PT, PT, R7, UR6, PT ;  /* 0x0000000607077c48 */ /* 0x000fe4000bfe0100 */
[----:B------:R-:W2:Y:S03]  /*0290*/  LDG.E R27, desc[UR8][R16.64] ;  /* 0x00000008101b7981 */ /* 0x000ea6000c1e1900 */
[----:B------:R-:W-:Y:S01]  /*02a0*/  IMAD R7, R0, UR11, R7 ;  /* 0x0000000b00077c24 */ /* 0x000fe2000f8e0207 */
[C---:B------:R-:W-:Y:S01]  /*02b0*/  VIADDMNMX R10, R8.reuse, 0x2, RZ, !PT ;  /* 0x00000002080a7846 */ /* 0x040fe200078001ff */
[----:B------:R-:W3:Y:S03]  /*02c0*/  LDG.E R11, desc[UR8][R16.64+0x4] ;  /* 0x00000408100b7981 */ /* 0x000ee6000c1e1900 */
[C---:B-1----:R-:W-:Y:S01]  /*02d0*/  IADD3 R28, P0, PT, R7.reuse, UR12, RZ ;  /* 0x0000000c071c7c10 */ /* 0x042fe2000ff1e0ff */
[----:B------:R-:W4:Y:S03]  /*02e0*/  LDG.E R25, desc[UR8][R16.64+0x8] ;  /* 0x0000080810197981 */ /* 0x000f26000c1e1900 */
[----:B------:R-:W-:Y:S01]  /*02f0*/  LEA.HI.X.SX32 R29, R7, UR13, 0x1, P0 ;  /* 0x0000000d071d7c11 */ /* 0x000fe200080f0eff */
[----:B------:R-:W5:Y:S04]  /*0300*/  LDG.E R24, desc[UR8][R16.64+0xc] ;  /* 0x00000c0810187981 */ /* 0x000f68000c1e1900 */
[----:B------:R0:W2:Y:S01]  /*0310*/  LDG.E.U8 R28, desc[UR8][R28.64] ;  /* 0x000000081c1c7981 */ /* 0x0000a2000c1e1100 */
[----:B------:R-:W-:-:S03]  /*0320*/  VIADDMNMX R7, R8, 0x1, RZ, !PT ;  /* 0x0000000108077846 */ /* 0x000fc600078001ff */
[----:B------:R-:W5:Y:S01]  /*0330*/  LDG.E R22, desc[UR8][R16.64+0x10] ;  /* 0x0000100810167981 */ /* 0x000f62000c1e1900 */
[----:B------:R-:W-:Y:S02]  /*0340*/  VIMNMX R7, PT, PT, R7, UR6, PT ;  /* 0x0000000607077c48 */ /* 0x000fe4000bfe0100 */
[----:B------:R-:W-:Y:S01]  /*0350*/  VIMNMX R15, PT, PT, R10, UR6, PT ;  /* 0x000000060a0f7c48 */ /* 0x000fe2000bfe0100 */
[----:B------:R-:W5:Y:S02]  /*0360*/  LDG.E R19, desc[UR8][R16.64+0x14] ;  /* 0x0000140810137981 */ /* 0x000f64000c1e1900 */
[C---:B------:R-:W-:Y:S02]  /*0370*/  IMAD R7, R0.reuse, UR11, R7 ;  /* 0x0000000b00077c24 */ /* 0x040fe4000f8e0207 */
[----:B------:R-:W-:Y:S01]  /*0380*/  IMAD R21, R0, UR11, R15 ;  /* 0x0000000b00157c24 */ /* 0x000fe2000f8e020f */
[----:B0-----:R-:W-:Y:S01]  /*0390*/  VIADDMNMX R29, R8, 0x3, RZ, !PT ;  /* 0x00000003081d7846 */ /* 0x001fe200078001ff */
[----:B------:R-:W5:Y:S01]  /*03a0*/  LDG.E R18, desc[UR8][R16.64+0x18] ;  /* 0x0000180810127981 */ /* 0x000f62000c1e1900 */
[----:B------:R-:W-:-:S02]  /*03b0*/  IADD3 R14, P0, PT, R7, UR12, RZ ;  /* 0x0000000c070e7c10 */ /* 0x000fc4000ff1e0ff */
[----:B------:R-:W-:Y:S01]  /*03c0*/  IADD3 R20, P1, PT, R21, UR12, RZ ;  /* 0x0000000c15147c10 */ /* 0x000fe2000ff3e0ff */
[----:B------:R-:W5:Y:S01]  /*03d0*/  LDG.E R10, desc[UR8][R16.64+0x1c] ;  /* 0x00001c08100a7981 */ /* 0x000f62000c1e1900 */
[----:B------:R-:W-:Y:S02]  /*03e0*/  LEA.HI.X.SX32 R15, R7, UR13, 0x1, P0 ;  /* 0x0000000d070f7c11 */ /* 0x000fe400080f0eff */
[----:B------:R-:W-:-:S03]  /*03f0*/  LEA.HI.X.SX32 R21, R21, UR13, 0x1, P1 ;  /* 0x0000000d15157c11 */ /* 0x000fc600088f0eff */
[----:B------:R0:W3:Y:S01]  /*0400*/  LDG.E.U8 R7, desc[UR8][R14.64] ;  /* 0x000000080e077981 */ /* 0x0000e2000c1e1100 */
[----:B------:R-:W-:-:S03]  /*0410*/  VIMNMX R29, PT, PT, R29, UR6, PT ;  /* 0x000000061d1d7c48 */ /* 0x000fc6000bfe0100 */
[----:B------:R1:W4:Y:S01]  /*0420*/  LDG.E.U8 R23, desc[UR8][R20.64] ;  /* 0x0000000814177981 */ /* 0x000322000c1e1100 */
[C---:B0-----:R-:W-:Y:S02]  /*0430*/  VIADDMNMX R14, R8.reuse, 0x4, RZ, !PT ;  /* 0x00000004080e7846 */ /* 0x041fe400078001ff */
[----:B------:R-:W-:Y:S02]  /*0440*/  VIADDMNMX R17, R8, 0x5, RZ, !PT ;  /* 0x0000000508117846 */ /* 0x000fe400078001ff */
[----:B-1----:R-:W-:Y:S02]  /*0450*/  VIMNMX R21, PT, PT, R14, UR6, PT ;  /* 0x000000060e157c48 */ /* 0x002fe4000bfe0100 */
[----:B--2---:R-:W-:Y:S01]  /*0460*/  I2FP.F32.U32 R15, R28 ;  /* 0x0000001c000f7245 */ /* 0x004fe20000201000 */
[C---:B------:R-:W-:Y:S02]  /*0470*/  IMAD R28, R0.reuse, UR11, R29 ;  /* 0x0000000b001c7c24 */ /* 0x040fe4000f8e021d */
[----:B------:R-:W-:Y:S01]  /*0480*/  IMAD R29, R0, UR11, R21 ;  /* 0x0000000b001d7c24 */ /* 0x000fe2000f8e0215 */
[----:B------:R-:W-:-:S02]  /*0490*/  VIMNMX R21, PT, PT, R17, UR6, PT ;  /* 0x0000000611157c48 */ /* 0x000fc4000bfe0100 */
[----:B------:R-:W-:-:S03]  /*04a0*/  IADD3 R14, P0, PT, R28, UR12, RZ ;  /* 0x0000000c1c0e7c10 */ /* 0x000fc6000ff1e0ff */
[----:B------:R-:W-:Y:S02]  /*04b0*/  IMAD R20, R0, UR11, R21 ;  /* 0x0000000b00147c24 */ /* 0x000fe4000f8e0215 */
[----:B------:R-:W-:Y:S01]  /*04c0*/  FFMA R26, R15, R27, R26 ;  /* 0x0000001b0f1a7223 */ /* 0x000fe2000000001a */
[C---:B------:R-:W-:Y:S02]  /*04d0*/  IADD3 R16, P1, PT, R29.reuse, UR12, RZ ;  /* 0x0000000c1d107c10 */ /* 0x040fe4000ff3e0ff */
[----:B------:R-:W-:Y:S02]  /*04e0*/  LEA.HI.X.SX32 R15, R28, UR13, 0x1, P0 ;  /* 0x0000000d1c0f7c11 */ /* 0x000fe400080f0eff */
[----:B------:R-:W-:Y:S02]  /*04f0*/  IADD3 R28, P0, PT, R20, UR12, RZ ;  /* 0x0000000c141c7c10 */ /* 0x000fe4000ff1e0ff */
[----:B------:R-:W-:Y:S01]  /*0500*/  VIADDMNMX R21, R8, 0x6, RZ, !PT ;  /* 0x0000000608157846 */ /* 0x000fe200078001ff */
[----:B------:R0:W2:Y:S01]  /*0510*/  LDG.E.U8 R27, desc[UR8][R14.64] ;  /* 0x000000080e1b7981 */ /* 0x0000a2000c1e1100 */
[----:B------:R-:W-:-:S02]  /*0520*/  LEA.HI.X.SX32 R17, R29, UR13, 0x1, P1 ;  /* 0x0000000d1d117c11 */ /* 0x000fc400088f0eff */
[----:B------:R-:W-:Y:S02]  /*0530*/  LEA.HI.X.SX32 R29, R20, UR13, 0x1, P0 ;  /* 0x0000000d141d7c11 */ /* 0x000fe400080f0eff */
[----:B------:R-:W-:Y:S01]  /*0540*/  VIMNMX R21, PT, PT, R21, UR6, PT ;  /* 0x0000000615157c48 */ /* 0x000fe2000bfe0100 */
[----:B------:R-:W5:Y:S01]  /*0550*/  LDG.E.U8 R16, desc[UR8][R16.64] ;  /* 0x0000000810107981 */ /* 0x000f62000c1e1100 */
[----:B------:R-:W-:-:S03]  /*0560*/  VIADDMNMX R20, R8, 0x7, RZ, !PT ;  /* 0x0000000708147846 */ /* 0x000fc600078001ff */
[----:B------:R-:W-:Y:S01]  /*0570*/  IMAD R21, R0, UR11, R21 ;  /* 0x0000000b00157c24 */ /* 0x000fe2000f8e0215 */
[----:B0-----:R-:W-:Y:S01]  /*0580*/  VIMNMX R15, PT, PT, R20, UR6, PT ;  /* 0x00000006140f7c48 */ /* 0x001fe2000bfe0100 */
[----:B------:R-:W5:Y:S03]  /*0590*/  LDG.E.U8 R28, desc[UR8][R28.64] ;  /* 0x000000081c1c7981 */ /* 0x000f66000c1e1100 */
[----:B------:R-:W-:Y:S01]  /*05a0*/  IADD3 R20, P0, PT, R21, UR12, RZ ;  /* 0x0000000c15147c10 */ /* 0x000fe2000ff1e0ff */
[----:B------:R-:W-:-:S03]  /*05b0*/  IMAD R15, R0, UR11, R15 ;  /* 0x0000000b000f7c24 */ /* 0x000fc6000f8e020f */
[----:B------:R-:W-:Y:S02]  /*05c0*/  LEA.HI.X.SX32 R21, R21, UR13, 0x1, P0 ;  /* 0x0000000d15157c11 */ /* 0x000fe400080f0eff */
[----:B------:R-:W-:-:S03]  /*05d0*/  IADD3 R14, P0, PT, R15, UR12, RZ ;  /* 0x0000000c0f0e7c10 */ /* 0x000fc6000ff1e0ff */
[----:B------:R-:W5:Y:S01]  /*05e0*/  LDG.E.U8 R20, desc[UR8][R20.64] ;  /* 0x0000000814147981 */ /* 0x000f62000c1e1100 */
[----:B------:R-:W-:-:S05]  /*05f0*/  LEA.HI.X.SX32 R15, R15, UR13, 0x1, P0 ;  /* 0x0000000d0f0f7c11 */ /* 0x000fca00080f0eff */
[----:B------:R-:W5:Y:S01]  /*0600*/  LDG.E.U8 R14, desc[UR8][R14.64] ;  /* 0x000000080e0e7981 */ /* 0x000f62000c1e1100 */
[----:B---3--:R-:W-:Y:S02]  /*0610*/  I2FP.F32.U32 R7, R7 ;  /* 0x0000000700077245 */ /* 0x008fe40000201000 */
[----:B----4-:R-:W-:-:S03]  /*0620*/  I2FP.F32.U32 R23, R23 ;  /* 0x0000001700177245 */ /* 0x010fc60000201000 */
[----:B------:R-:W-:Y:S01]  /*0630*/  FFMA R26, R7, R11, R26 ;  /* 0x0000000b071a7223 */ /* 0x000fe2000000001a */
[----:B------:R-:W-:-:S03]  /*0640*/  VIADD R6, R6, 0x8 ;  /* 0x0000000806067836 */ /* 0x000fc60000000000 */
[----:B------:R-:W-:Y:S02]  /*0650*/  FFMA R23, R23, R25, R26 ;  /* 0x0000001917177223 */ /* 0x000fe4000000001a */
[----:B------:R-:W-:Y:S01]  /*0660*/  ISETP.NE.AND P0, PT, R6, RZ, PT ;  /* 0x000000ff0600720c */ /* 0x000fe20003f05270 */
[----:B------:R-:W-:Y:S02]  /*0670*/  VIADD R9, R9, 0x8 ;  /* 0x0000000809097836 */ /* 0x000fe40000000000 */
[----:B------:R-:W-:Y:S02]  /*0680*/  VIADD R2, R2, 0x8 ;  /* 0x0000000802027836 */ /* 0x000fe40000000000 */
[----:B------:R-:W-:Y:S01]  /*0690*/  VIADD R8, R8, 0x8 ;  /* 0x0000000808087836 */ /* 0x000fe20000000000 */
[----:B--2---:R-:W-:-:S05]  /*06a0*/  I2FP.F32.U32 R27, R27 ;  /* 0x0000001b001b7245 */ /* 0x004fca0000201000 */
[----:B-----5:R-:W-:Y:S01]  /*06b0*/  FFMA R23, R27, R24, R23 ;  /* 0x000000181b177223 */ /* 0x020fe20000000017 */
[----:B------:R-:W-:-:S05]  /*06c0*/  I2FP.F32.U32 R16, R16 ;  /* 0x0000001000107245 */ /* 0x000fca0000201000 */
[----:B------:R-:W-:Y:S01]  /*06d0*/  FFMA R16, R16, R22, R23 ;  /* 0x0000001610107223 */ /* 0x000fe20000000017 */
[----:B------:R-:W-:-:S05]  /*06e0*/  I2FP.F32.U32 R7, R28 ;  /* 0x0000001c00077245 */ /* 0x000fca0000201000 */
[----:B------:R-:W-:Y:S01]  /*06f0*/  FFMA R7, R7, R19, R16 ;  /* 0x0000001307077223 */ /* 0x000fe20000000010 */
[----:B------:R-:W-:-:S05]  /*0700*/  I2FP.F32.U32 R20, R20 ;  /* 0x0000001400147245 */ /* 0x000fca0000201000 */
[----:B------:R-:W-:Y:S01]  /*0710*/  FFMA R7, R20, R18, R7 ;  /* 0x0000001214077223 */ /* 0x000fe20000000007 */
[----:B------:R-:W-:-:S05]  /*0720*/  I2FP.F32.U32 R14, R14 ;  /* 0x0000000e000e7245 */ /* 0x000fca0000201000 */
[----:B------:R-:W-:Y:S01]  /*0730*/  FFMA R26, R14, R10, R7 ;  /* 0x0000000a0e1a7223 */ /* 0x000fe20000000007 */
[----:B------:R-:W-:Y:S06]  /*0740*/  @P0 BRA `(.L_x_4) ;  /* 0xfffffff800c40947 */ /* 0x000fec000383ffff */
[----:B------:R-:W-:-:S07]  /*0750*/  VIADD R2, R9, 0xfffffffd ;  /* 0xfffffffd09027836 */ /* 0x000fce0000000000 */
.L_x_3:
[----:B------:R-:W-:-:S13]  /*0760*/  ISETP.NE.AND P0, PT, R5, RZ, PT ;  /* 0x000000ff0500720c */ /* 0x000fda0003f05270 */
[----:B------:R-:W-:Y:S05]  /*0770*/  @!P0 BRA `(.L_x_2) ;  /* 0x0000000400648947 */ /* 0x000fea0003800000 */
[----:B------:R-:W-:Y:S02]  /*0780*/  ISETP.GE.U32.AND P1, PT, R5, 0x4, PT ;  /* 0x000000040500780c */ /* 0x000fe40003f26070 */
[----:B------:R-:W-:-:S04]  /*0790*/  LOP3.LUT R17, R4, 0x3, RZ, 0xc0, !PT ;  /* 0x0000000304117812 */ /* 0x000fc800078ec0ff */
[----:B------:R-:W-:-:S07]  /*07a0*/  ISETP.NE.AND P0, PT, R17, RZ, PT ;  /* 0x000000ff1100720c */ /* 0x000fce0003f05270 */
[----:B------:R-:W-:Y:S06]  /*07b0*/  @!P1 BRA `(.L_x_5) ;  /* 0x0000000000a89947 */ /* 0x000fec0003800000 */
[----:B------:R-:W-:Y:S01]  /*07c0*/  IMAD.IADD R5, R3, 0x1, R2 ;  /* 0x0000000103057824 */ /* 0x000fe200078e0202 */
[----:B------:R-:W0:Y:S01]  /*07d0*/  LDCU.64 UR12, c[0x0][0x380] ;  /* 0x00007000ff0c77ac */ /* 0x000e220008000a00 */
[----:B------:R-:W1:Y:S01]  /*07e0*/  LDC.64 R6, c[0x0][0x398] ;  /* 0x0000e600ff067b82 */ /* 0x000e620000000a00 */
[----:B------:R-:W-:Y:S02]  /*07f0*/  VIADD R19, R2, UR5 ;  /* 0x0000000502137c36 */ /* 0x000fe40008000000 */
[----:B------:R-:W-:Y:S02]  /*0800*/  VIMNMX R8, PT, PT, RZ, R5, !PT ;  /* 0x00000005ff087248 */ /* 0x000fe40007fe0100 */
[C---:B------:R-:W-:Y:S02]  /*0810*/  VIADDMNMX R10, R5.reuse, 0x1, RZ, !PT ;  /* 0x00000001050a7846 */ /* 0x040fe400078001ff */
[----:B------:R-:W-:Y:S02]  /*0820*/  VIMNMX R9, PT, PT, R8, UR6, PT ;  /* 0x0000000608097c48 */ /* 0x000fe4000bfe0100 */
[----:B------:R-:W-:-:S02]  /*0830*/  VIADDMNMX R8, R5, 0x2, RZ, !PT ;  /* 0x0000000205087846 */ /* 0x000fc400078001ff */
[----:B------:R-:W-:Y:S01]  /*0840*/  VIMNMX R11, PT, PT, R10, UR6, PT ;  /* 0x000000060a0b7c48 */ /* 0x000fe2000bfe0100 */
[----:B------:R-:W-:Y:S01]  /*0850*/  IMAD R9, R0, UR11, R9 ;  /* 0x0000000b00097c24 */ /* 0x000fe2000f8e0209 */
[----:B------:R-:W-:Y:S02]  /*0860*/  VIADDMNMX R10, R5, 0x3, RZ, !PT ;  /* 0x00000003050a7846 */ /* 0x000fe400078001ff */
[----:B------:R-:W-:Y:S01]  /*0870*/  VIMNMX R5, PT, PT, R8, UR6, PT ;  /* 0x0000000608057c48 */ /* 0x000fe2000bfe0100 */
[----:B------:R-:W-:Y:S01]  /*0880*/  IMAD R11, R0, UR11, R11 ;  /* 0x0000000b000b7c24 */ /* 0x000fe2000f8e020b */
[----:B0-----:R-:W-:Y:S02]  /*0890*/  IADD3 R14, P2, PT, R9, UR12, RZ ;  /* 0x0000000c090e7c10 */ /* 0x001fe4000ff5e0ff */
[----:B------:R-:W-:Y:S01]  /*08a0*/  VIMNMX R13, PT, PT, R10, UR6, PT ;  /* 0x000000060a0d7c48 */ /* 0x000fe2000bfe0100 */
[----:B------:R-:W-:Y:S01]  /*08b0*/  IMAD R5, R0, UR11, R5 ;  /* 0x0000000b00057c24 */ /* 0x000fe2000f8e0205 */
[----:B------:R-:W-:-:S02]  /*08c0*/  IADD3 R8, P1, PT, R11, UR12, RZ ;  /* 0x0000000c0b087c10 */ /* 0x000fc4000ff3e0ff */
[----:B------:R-:W-:Y:S01]  /*08d0*/  LEA.HI.X.SX32 R15, R9, UR13, 0x1, P2 ;  /* 0x0000000d090f7c11 */ /* 0x000fe200090f0eff */
[----:B------:R-:W-:Y:S01]  /*08e0*/  IMAD R13, R0, UR11, R13 ;  /* 0x0000000b000d7c24 */ /* 0x000fe2000f8e020d */
[----:B------:R-:W-:Y:S01]  /*08f0*/  IADD3 R10, P2, PT, R5, UR12, RZ ;  /* 0x0000000c050a7c10 */ /* 0x000fe2000ff5e0ff */
[----:B-1----:R-:W-:Y:S01]  /*0900*/  IMAD.WIDE R6, R19, 0x4, R6 ;  /* 0x0000000413067825 */ /* 0x002fe200078e0206 */
[----:B------:R-:W-:Y:S01]  /*0910*/  LEA.HI.X.SX32 R9, R11, UR13, 0x1, P1 ;  /* 0x0000000d0b097c11 */ /* 0x000fe200088f0eff */
[----:B------:R-:W2:Y:S01]  /*0920*/  LDG.E.U8 R14, desc[UR8][R14.64] ;  /* 0x000000080e0e7981 */ /* 0x000ea2000c1e1100 */
[----:B------:R-:W-:Y:S02]  /*0930*/  IADD3 R12, P1, PT, R13, UR12, RZ ;  /* 0x0000000c0d0c7c10 */ /* 0x000fe4000ff3e0ff */
[----:B------:R-:W-:Y:S01]  /*0940*/  LEA.HI.X.SX32 R11, R5, UR13, 0x1, P2 ;  /* 0x0000000d050b7c11 */ /* 0x000fe200090f0eff */
[----:B------:R-:W3:Y:S01]  /*0950*/  LDG.E.U8 R8, desc[UR8][R8.64] ;  /* 0x0000000808087981 */ /* 0x000ee2000c1e1100 */
[----:B------:R-:W-:-:S03]  /*0960*/  LEA.HI.X.SX32 R13, R13, UR13, 0x1, P1 ;  /* 0x0000000d0d0d7c11 */ /* 0x000fc600088f0eff */
[----:B------:R-:W4:Y:S04]  /*0970*/  LDG.E R16, desc[UR8][R6.64] ;  /* 0x0000000806107981 */ /* 0x000f28000c1e1900 */
[----:B------:R-:W5:Y:S04]  /*0980*/  LDG.E.U8 R10, desc[UR8][R10.64] ;  /* 0x000000080a0a7981 */ /* 0x000f68000c1e1100 */
[----:B------:R-:W5:Y:S04]  /*0990*/  LDG.E R18, desc[UR8][R6.64+0x4] ;  /* 0x0000040806127981 */ /* 0x000f68000c1e1900 */
[----:B------:R-:W5:Y:S04]  /*09a0*/  LDG.E.U8 R12, desc[UR8][R12.64] ;  /* 0x000000080c0c7981 */ /* 0x000f68000c1e1100 */
[----:B------:R-:W5:Y:S04]  /*09b0*/  LDG.E R19, desc[UR8][R6.64+0x8] ;  /* 0x0000080806137981 */ /* 0x000f68000c1e1900 */
[----:B------:R-:W5:Y:S01]  /*09c0*/  LDG.E R15, desc[UR8][R6.64+0xc] ;  /* 0x00000c08060f7981 */ /* 0x000f62000c1e1900 */
[----:B------:R-:W-:Y:S01]  /*09d0*/  VIADD R2, R2, 0x4 ;  /* 0x0000000402027836 */ /* 0x000fe20000000000 */
[----:B--2---:R-:W-:-:S02]  /*09e0*/  I2FP.F32.U32 R5, R14 ;  /* 0x0000000e00057245 */ /* 0x004fc40000201000 */
[----:B---3--:R-:W-:-:S03]  /*09f0*/  I2FP.F32.U32 R14, R8 ;  /* 0x00000008000e7245 */ /* 0x008fc60000201000 */
[----:B----4-:R-:W-:Y:S01]  /*0a00*/  FFMA R5, R5, R16, R26 ;  /* 0x0000001005057223 */ /* 0x010fe2000000001a */
[----:B-----5:R-:W-:-:S03]  /*0a10*/  I2FP.F32.U32 R8, R10 ;  /* 0x0000000a00087245 */ /* 0x020fc60000201000 */
[----:B------:R-:W-:Y:S01]  /*0a20*/  FFMA R5, R14, R18, R5 ;  /* 0x000000120e057223 */ /* 0x000fe20000000005 */
[----:B------:R-:W-:-:S03]  /*0a30*/  I2FP.F32.U32 R26, R12 ;  /* 0x0000000c001a7245 */ /* 0x000fc60000201000 */
[----:B------:R-:W-:-:S04]  /*0a40*/  FFMA R5, R8, R19, R5 ;  /* 0x0000001308057223 */ /* 0x000fc80000000005 */
[----:B------:R-:W-:-:S07]  /*0a50*/  FFMA R26, R26, R15, R5 ;  /* 0x0000000f1a1a7223 */ /* 0x000fce0000000005 */
.L_x_5:
[----:B------:R-:W-:Y:S05]  /*0a60*/  @!P0 BRA `(.L_x_2) ;  /* 0x0000000000a88947 */ /* 0x000fea0003800000 */
[----:B------:R-:W-:Y:S02]  /*0a70*/  ISETP.NE.AND P1, PT, R17, 0x1, PT ;  /* 0x000000011100780c */ /* 0x000fe40003f25270 */
[----:B------:R-:W-:-:S04]  /*0a80*/  LOP3.LUT R4, R4, 0x1, RZ, 0xc0, !PT ;  /* 0x0000000104047812 */ /* 0x000fc800078ec0ff */
[----:B------:R-:W-:-:S07]  /*0a90*/  ISETP.NE.U32.AND P0, PT, R4, 0x1, PT ;  /* 0x000000010400780c */ /* 0x000fce0003f05070 */
[----:B------:R-:W-:Y:S06]  /*0aa0*/  @!P1 BRA `(.L_x_6) ;  /* 0x0000000000609947 */ /* 0x000fec0003800000 */
[----:B------:R-:W-:Y:S01]  /*0ab0*/  IMAD.IADD R6, R3, 0x1, R2 ;  /* 0x0000000103067824 */ /* 0x000fe200078e0202 */
[----:B------:R-:W0:Y:S01]  /*0ac0*/  LDCU.64 UR12, c[0x0][0x380] ;  /* 0x00007000ff0c77ac */ /* 0x000e220008000a00 */
[----:B------:R-:W1:Y:S03]  /*0ad0*/  LDC.64 R4, c[0x0][0x398] ;  /* 0x0000e600ff047b82 */ /* 0x000e660000000a00 */
[----:B------:R-:W-:Y:S02]  /*0ae0*/  VIMNMX R7, PT, PT, RZ, R6, !PT ;  /* 0x00000006ff077248 */ /* 0x000fe40007fe0100 */
[----:B------:R-:W-:Y:S02]  /*0af0*/  VIADDMNMX R6, R6, 0x1, RZ, !PT ;  /* 0x0000000106067846 */ /* 0x000fe400078001ff */
[----:B------:R-:W-:Y:S02]  /*0b00*/  VIMNMX R7, PT, PT, R7, UR6, PT ;  /* 0x0000000607077c48 */ /* 0x000fe4000bfe0100 */
[----:B------:R-:W-:-:S03]  /*0b10*/  VIMNMX R9, PT, PT, R6, UR6, PT ;  /* 0x0000000606097c48 */ /* 0x000fc6000bfe0100 */
[C---:B------:R-:W-:Y:S02]  /*0b20*/  IMAD R7, R0.reuse, UR11, R7 ;  /* 0x0000000b00077c24 */ /* 0x040fe4000f8e0207 */
[----:B------:R-:W-:Y:S02]  /*0b30*/  IMAD R10, R0, UR11, R9 ;  /* 0x0000000b000a7c24 */ /* 0x000fe4000f8e0209 */
[----:B------:R-:W-:Y:S01]  /*0b40*/  VIADD R9, R2, UR5 ;  /* 0x0000000502097c36 */ /* 0x000fe20008000000 */
[C---:B0-----:R-:W-:Y:S02]  /*0b50*/  IADD3 R6, P1, PT, R7.reuse, UR12, RZ ;  /* 0x0000000c07067c10 */ /* 0x041fe4000ff3e0ff */
[C---:B------:R-:W-:Y:S02]  /*0b60*/  IADD3 R8, P2, PT, R10.reuse, UR12, RZ ;  /* 0x0000000c0a087c10 */ /* 0x040fe4000ff5e0ff */
[----:B------:R-:W-:Y:S01]  /*0b70*/  LEA.HI.X.SX32 R7, R7, UR13, 0x1, P1 ;  /* 0x0000000d07077c11 */ /* 0x000fe200088f0eff */
[----:B-1----:R-:W-:Y:S01]  /*0b80*/  IMAD.WIDE R4, R9, 0x4, R4 ;  /* 0x0000000409047825 */ /* 0x002fe200078e0204 */
[----:B------:R-:W-:-:S03]  /*0b90*/  LEA.HI.X.SX32 R9, R10, UR13, 0x1, P2 ;  /* 0x0000000d0a097c11 */ /* 0x000fc600090f0eff */
[----:B------:R-:W2:Y:S04]  /*0ba0*/  LDG.E.U8 R6, desc[UR8][R6.64] ;  /* 0x0000000806067981 */ /* 0x000ea8000c1e1100 */
[----:B------:R-:W3:Y:S04]  /*0bb0*/  LDG.E.U8 R8, desc[UR8][R8.64] ;  /* 0x0000000808087981 */ /* 0x000ee8000c1e1100 */
[----:B------:R-:W4:Y:S04]  /*0bc0*/  LDG.E R10, desc[UR8][R4.64] ;  /* 0x00000008040a7981 */ /* 0x000f28000c1e1900 */
[----:B------:R-:W5:Y:S01]  /*0bd0*/  LDG.E R12, desc[UR8][R4.64+0x4] ;  /* 0x00000408040c7981 */ /* 0x000f62000c1e1900 */
[----:B------:R-:W-:Y:S01]  /*0be0*/  VIADD R2, R2, 0x2 ;  /* 0x0000000202027836 */ /* 0x000fe20000000000 */
[----:B--2---:R-:W-:-:S02]  /*0bf0*/  I2FP.F32.U32 R11, R6 ;  /* 0x00000006000b7245 */ /* 0x004fc40000201000 */
[----:B---3--:R-:W-:-:S03]  /*0c00*/  I2FP.F32.U32 R13, R8 ;  /* 0x00000008000d7245 */ /* 0x008fc60000201000 */
[----:B----4-:R-:W-:-:S04]  /*0c10*/  FFMA R10, R11, R10, R26 ;  /* 0x0000000a0b0a7223 */ /* 0x010fc8000000001a */
[----:B-----5:R-:W-:-:S07]  /*0c20*/  FFMA R26, R13, R12, R10 ;  /* 0x0000000c0d1a7223 */ /* 0x020fce000000000a */
.L_x_6:
[----:B------:R-:W-:Y:S05]  /*0c30*/  @P0 BRA `(.L_x_2) ;  /* 0x0000000000340947 */ /* 0x000fea0003800000 */
[----:B------:R-:W0:Y:S01]  /*0c40*/  LDCU.64 UR12, c[0x0][0x380] ;  /* 0x00007000ff0c77ac */ /* 0x000e220008000a00 */
[----:B------:R-:W1:Y:S01]  /*0c50*/  LDC.64 R4, c[0x0][0x398] ;  /* 0x0000e600ff047b82 */ /* 0x000e620000000a00 */
[C---:B------:R-:W-:Y:S01]  /*0c60*/  VIADDMNMX R6, R2.reuse, R3, RZ, !PT ;  /* 0x0000000302067246 */ /* 0x040fe200078001ff */
[----:B------:R-:W-:-:S03]  /*0c70*/  VIADD R9, R2, UR5 ;  /* 0x0000000502097c36 */ /* 0x000fc60008000000 */
[----:B------:R-:W-:-:S05]  /*0c80*/  VIMNMX R7, PT, PT, R6, UR6, PT ;  /* 0x0000000606077c48 */ /* 0x000fca000bfe0100 */
[----:B------:R-:W-:-:S05]  /*0c90*/  IMAD R7, R0, UR11, R7 ;  /* 0x0000000b00077c24 */ /* 0x000fca000f8e0207 */
[----:B0-----:R-:W-:-:S04]  /*0ca0*/  IADD3 R6, P0, PT, R7, UR12, RZ ;  /* 0x0000000c07067c10 */ /* 0x001fc8000ff1e0ff */
[----:B------:R-:W-:Y:S01]  /*0cb0*/  LEA.HI.X.SX32 R7, R7, UR13, 0x1, P0 ;  /* 0x0000000d07077c11 */ /* 0x000fe200080f0eff */
[----:B-1----:R-:W-:-:S04]  /*0cc0*/  IMAD.WIDE R4, R9, 0x4, R4 ;  /* 0x0000000409047825 */ /* 0x002fc800078e0204 */
[----:B------:R-:W2:Y:S04]  /*0cd0*/  LDG.E.U8 R6, desc[UR8][R6.64] ;  /* 0x0000000806067981 */ /* 0x000ea8000c1e1100 */
[----:B------:R-:W3:Y:S01]  /*0ce0*/  LDG.E R4, desc[UR8][R4.64] ;  /* 0x0000000804047981 */ /* 0x000ee2000c1e1900 */
[----:B--2---:R-:W-:-:S05]  /*0cf0*/  I2FP.F32.U32 R9, R6 ;  /* 0x0000000600097245 */ /* 0x004fca0000201000 */
[----:B---3--:R-:W-:-:S07]  /*0d00*/  FFMA R26, R9, R4, R26 ;  /* 0x00000004091a7223 */ /* 0x008fce000000001a */
.L_x_2:
[----:B------:R-:W0:Y:S01]  /*0d10*/  LDCU.64 UR6, c[0x0][0x388] ;  /* 0x00007100ff0677ac */ /* 0x000e220008000a00 */
[----:B------:R-:W1:Y:S01]  /*0d20*/  F2I.U32.TRUNC.NTZ R5, R26 ;  /* 0x0000001a00057305 */ /* 0x000e62000020f000 */
[----:B------:R-:W-:-:S05]  /*0d30*/  IMAD R0, R0, UR11, R3 ;  /* 0x0000000b00007c24 */ /* 0x000fca000f8e0203 */
[----:B0-----:R-:W-:-:S04]  /*0d40*/  IADD3 R2, P0, PT, R0, UR6, RZ ;  /* 0x0000000600027c10 */ /* 0x001fc8000ff1e0ff */
[----:B------:R-:W-:-:S05]  /*0d50*/  LEA.HI.X.SX32 R3, R0, UR7, 0x1, P0 ;  /* 0x0000000700037c11 */ /* 0x000fca00080f0eff */
[----:B-1----:R-:W-:Y:S01]  /*0d60*/  STG.E.U8 desc[UR8][R2.64], R5 ;  /* 0x0000000502007986 */ /* 0x002fe2000c101108 */
[----:B------:R-:W-:Y:S05]  /*0d70*/  EXIT ;  /* 0x000000000000794d */ /* 0x000fea0003800000 */
.L_x_7:
        /* <DEDUP_REMOVED lines=16> */
.L_x_16:


//--------------------- .text._Z13gaussian_blurPKhPhiiPKfi --------------------------
	.section	.text._Z13gaussian_blurPKhPhiiPKfi,"ax",@progbits
	.align	128
        .global         _Z13gaussian_blurPKhPhiiPKfi
        .type           _Z13gaussian_blurPKhPhiiPKfi,@function
        .size           _Z13gaussian_blurPKhPhiiPKfi,(.L_x_17 - _Z13gaussian_blurPKhPhiiPKfi)
        .other          _Z13gaussian_blurPKhPhiiPKfi,@"STO_CUDA_ENTRY STV_DEFAULT"
_Z13gaussian_blurPKhPhiiPKfi:
.text._Z13gaussian_blurPKhPhiiPKfi:
[----:B------:R-:W-:Y:S01]  /*0000*/  LDC R1, c[0x0][0x37c] ;  /* 0x0000df00ff017b82 */ /* 0x000fe20000000800 */
[----:B------:R-:W0:Y:S07]  /*0010*/  S2R R8, SR_TID.Y ;  /* 0x0000000000087919 */ /* 0x000e2e0000002200 */
[----:B------:R-:W1:Y:S01]  /*0020*/  S2UR UR4, SR_CTAID.Y ;  /* 0x00000000000479c3 */ /* 0x000e620000002600 */
[----:B------:R-:W2:Y:S01]  /*0030*/  LDCU.64 UR10, c[0x0][0x390] ;  /* 0x00007200ff0a77ac */ /* 0x000ea20008000a00 */
[----:B------:R-:W3:Y:S06]  /*0040*/  S2R R2, SR_TID.X ;  /* 0x0000000000027919 */ /* 0x000eec0000002100 */
[----:B------:R-:W3:Y:S01]  /*0050*/  LDC R3, c[0x0][0x360] ;  /* 0x0000d800ff037b82 */ /* 0x000ee20000000800 */
[----:B------:R-:W1:Y:S07]  /*0060*/  LDCU UR5, c[0x0][0x364] ;  /* 0x00006c80ff0577ac */ /* 0x000e6e0008000800 */
[----:B------:R-:W3:Y:S01]  /*0070*/  S2UR UR6, SR_CTAID.X ;  /* 0x00000000000679c3 */ /* 0x000ee20000002500 */
[----:B-1----:R-:W-:-:S06]  /*0080*/  UIMAD UR4, UR4, UR5, URZ ;  /* 0x00000005040472a4 */ /* 0x002fcc000f8e02ff */
[----:B0-----:R-:W-:-:S05]  /*0090*/  VIADD R0, R8, UR4 ;  /* 0x0000000408007c36 */ /* 0x001fca0008000000 */
[----:B--2---:R-:W-:Y:S01]  /*00a0*/  ISETP.GE.AND P0, PT, R0, UR10, PT ;  /* 0x0000000a00007c0c */ /* 0x004fe2000bf06270 */
[----:B---3--:R-:W-:-:S05]  /*00b0*/  IMAD R3, R3, UR6, R2 ;  /* 0x0000000603037c24 */ /* 0x008fca000f8e0202 */
        /* <DEDUP_REMOVED lines=26> */
.L_x_10:
[----:B------:R-:W-:Y:S01]  /*0260*/  VIMNMX R7, PT, PT, RZ, R8, !PT ;  /* 0x00000008ff077248 */ /* 0x000fe20007fe0100 */
[----:B0-----:R-:W-:-:S03]  /*0270*/  IMAD.WIDE R16, R2, 0x4, R12 ;  /* 0x0000000402107825 */ /* 0x001fc600078e020c */
[----:B------:R-:W-:Y:S02]  /*0280*/  VIMNMX.U32 R10, PT, PT, R7, UR6, PT ;  /* 0x00000006070a7c48 */ /* 0x000fe4000bfe0000 */
[----:B------:R-:W2:Y:S03]  /*0290*/  LDG.E R27, desc[UR8][R16.64] ;  /* 0x00000008101b7981 */ /* 0x000ea6000c1e1900 */
[----:B------:R-:W-:Y:S01]  /*02a0*/  IMAD R10, R10, UR11, R3 ;  /* 0x0000000b0a0a7c24 */ /* 0x000fe2000f8e0203 */
[----:B------:R-:W-:Y:S01]  /*02b0*/  VIADDMNMX R11, R8, 0x2, RZ, !PT ;  /* 0x00000002080b7846 */ /* 0x000fe200078001ff */
        /* <DEDUP_REMOVED lines=8> */
[----:B------:R-:W-:Y:S02]  /*0340*/  VIMNMX.U32 R10, PT, PT, R7, UR6, PT ;  /* 0x00000006070a7c48 */ /* 0x000fe4000bfe0000 */
[----:B------:R-:W-:Y:S01]  /*0350*/  VIMNMX.U32 R14, PT, PT, R11, UR6, PT ;  /* 0x000000060b0e7c48 */ /* 0x000fe2000bfe0000 */
[----:B------:R-:W5:Y:S02]  /*0360*/  LDG.E R18, desc[UR8][R16.64+0x18] ;  /* 0x0000180810127981 */ /* 0x000f64000c1e1900 */
[--C-:B------:R-:W-:Y:S02]  /*0370*/  IMAD R10, R10, UR11, R3.reuse ;  /* 0x0000000b0a0a7c24 */ /* 0x100fe4000f8e0203 */
[----:B------:R-:W-:Y:S01]  /*0380*/  IMAD R7, R14, UR11, R3 ;  /* 0x0000000b0e077c24 */ /* 0x000fe2000f8e0203 */
[----:B0-----:R-:W-:Y:S01]  /*0390*/  VIADDMNMX R29, R8, 0x3, RZ, !PT ;  /* 0x00000003081d7846 */ /* 0x001fe200078001ff */
[----:B------:R-:W3:Y:S01]  /*03a0*/  LDG.E R11, desc[UR8][R16.64+0x4] ;  /* 0x00000408100b7981 */ /* 0x000ee2000c1e1900 */
[----:B------:R-:W-:-:S02]  /*03b0*/  IADD3 R14, P0, PT, R10, UR12, RZ ;  /* 0x0000000c0a0e7c10 */ /* 0x000fc4000ff1e0ff */
[C---:B------:R-:W-:Y:S02]  /*03c0*/  IADD3 R20, P1, PT, R7.reuse, UR12, RZ ;  /* 0x0000000c07147c10 */ /* 0x040fe4000ff3e0ff */
[----:B------:R-:W-:Y:S02]  /*03d0*/  LEA.HI.X.SX32 R15, R10, UR13, 0x1, P0 ;  /* 0x0000000d0a0f7c11 */ /* 0x000fe400080f0eff */
[----:B------:R-:W-:Y:S01]  /*03e0*/  LEA.HI.X.SX32 R21, R7, UR13, 0x1, P1 ;  /* 0x0000000d07157c11 */ /* 0x000fe200088f0eff */
[----:B------:R0:W5:Y:S01]  /*03f0*/  LDG.E R10, desc[UR8][R16.64+0x1c] ;  /* 0x00001c08100a7981 */ /* 0x000162000c1e1900 */
[----:B------:R-:W-:-:S03]  /*0400*/  VIMNMX.U32 R29, PT, PT, R29, UR6, PT ;  /* 0x000000061d1d7c48 */ /* 0x000fc6000bfe0000 */
[----:B------:R1:W4:Y:S04]  /*0410*/  LDG.E.U8 R7, desc[UR8][R14.64] ;  /* 0x000000080e077981 */ /* 0x000328000c1e1100 */
[----:B------:R1:W3:Y:S01]  /*0420*/  LDG.E.U8 R23, desc[UR8][R20.64] ;  /* 0x0000000814177981 */ /* 0x0002e2000c1e1100 */
[C---:B0-----:R-:W-:Y:S02]  /*0430*/  VIADDMNMX R17, R8.reuse, 0x5, RZ, !PT ;  /* 0x0000000508117846 */ /* 0x041fe400078001ff */
[----:B-1----:R-:W-:-:S04]  /*0440*/  VIADDMNMX R14, R8, 0x4, RZ, !PT ;  /* 0x00000004080e7846 */ /* 0x002fc800078001ff */
[----:B------:R-:W-:Y:S02]  /*0450*/  VIMNMX.U32 R14, PT, PT, R14, UR6, PT ;  /* 0x000000060e0e7c48 */ /* 0x000fe4000bfe0000 */
[----:B------:R-:W-:-:S05]  /*0460*/  VIMNMX.U32 R20, PT, PT, R17, UR6, PT ;  /* 0x0000000611147c48 */ /* 0x000fca000bfe0000 */
[--C-:B------:R-:W-:Y:S01]  /*0470*/  IMAD R20, R20, UR11, R3.reuse ;  /* 0x0000000b14147c24 */ /* 0x100fe2000f8e0203 */
[----:B------:R-:W-:Y:S02]  /*0480*/  VIADDMNMX R21, R8, 0x6, RZ, !PT ;  /* 0x0000000608157846 */ /* 0x000fe400078001ff */
[----:B--2---:R-:W-:Y:S01]  /*0490*/  I2FP.F32.U32 R15, R28 ;  /* 0x0000001c000f7245 */ /* 0x004fe20000201000 */
[--C-:B------:R-:W-:Y:S02]  /*04a0*/  IMAD R28, R29, UR11, R3.reuse ;  /* 0x0000000b1d1c7c24 */ /* 0x100fe4000f8e0203 */
[----:B------:R-:W-:-:S03]  /*04b0*/  IMAD R29, R14, UR11, R3 ;  /* 0x0000000b0e1d7c24 */ /* 0x000fc6000f8e0203 */
[C---:B------:R-:W-:Y:S01]  /*04c0*/  IADD3 R14, P0, PT, R28.reuse, UR12, RZ ;  /* 0x0000000c1c0e7c10 */ /* 0x040fe2000ff1e0ff */
[----:B------:R-:W-:Y:S01]  /*04d0*/  FFMA R26, R15, R27, R26 ;  /* 0x0000001b0f1a7223 */ /* 0x000fe2000000001a */
[C---:B------:R-:W-:Y:S02]  /*04e0*/  IADD3 R16, P1, PT, R29.reuse, UR12, RZ ;  /* 0x0000000c1d107c10 */ /* 0x040fe4000ff3e0ff */
[----:B------:R-:W-:Y:S02]  /*04f0*/  LEA.HI.X.SX32 R15, R28, UR13, 0x1, P0 ;  /* 0x0000000d1c0f7c11 */ /* 0x000fe400080f0eff */
[C---:B------:R-:W-:Y:S02]  /*0500*/  IADD3 R28, P0, PT, R20.reuse, UR12, RZ ;  /* 0x0000000c141c7c10 */ /* 0x040fe4000ff1e0ff */
[----:B------:R-:W-:Y:S01]  /*0510*/  LEA.HI.X.SX32 R17, R29, UR13, 0x1, P1 ;  /* 0x0000000d1d117c11 */ /* 0x000fe200088f0eff */
[----:B------:R0:W2:Y:S01]  /*0520*/  LDG.E.U8 R27, desc[UR8][R14.64] ;  /* 0x000000080e1b7981 */ /* 0x0000a2000c1e1100 */
[----:B------:R-:W-:-:S02]  /*0530*/  LEA.HI.X.SX32 R29, R20, UR13, 0x1, P0 ;  /* 0x0000000d141d7c11 */ /* 0x000fc400080f0eff */
[----:B------:R-:W-:Y:S01]  /*0540*/  VIMNMX.U32 R20, PT, PT, R21, UR6, PT ;  /* 0x0000000615147c48 */ /* 0x000fe2000bfe0000 */
[----:B------:R-:W5:Y:S04]  /*0550*/  LDG.E.U8 R16, desc[UR8][R16.64] ;  /* 0x0000000810107981 */ /* 0x000f68000c1e1100 */
[----:B------:R-:W-:Y:S01]  /*0560*/  IMAD R21, R20, UR11, R3 ;  /* 0x0000000b14157c24 */ /* 0x000fe2000f8e0203 */
[----:B------:R-:W-:Y:S01]  /*0570*/  VIADDMNMX R20, R8, 0x7, RZ, !PT ;  /* 0x0000000708147846 */ /* 0x000fe200078001ff */
[----:B------:R-:W5:Y:S03]  /*0580*/  LDG.E.U8 R28, desc[UR8][R28.64] ;  /* 0x000000081c1c7981 */ /* 0x000f66000c1e1100 */
[----:B0-----:R-:W-:-:S02]  /*0590*/  VIMNMX.U32 R14, PT, PT, R20, UR6, PT ;  /* 0x00000006140e7c48 */ /* 0x001fc4000bfe0000 */
[----:B------:R-:W-:-:S03]  /*05a0*/  IADD3 R20, P0, PT, R21, UR12, RZ ;  /* 0x0000000c15147c10 */ /* 0x000fc6000ff1e0ff */
[----:B------:R-:W-:Y:S01]  /*05b0*/  IMAD R15, R14, UR11, R3 ;  /* 0x0000000b0e0f7c24 */ /* 0x000fe2000f8e0203 */
[----:B------:R-:W-:-:S04]  /*05c0*/  LEA.HI.X.SX32 R21, R21, UR13, 0x1, P0 ;  /* 0x0000000d15157c11 */ /* 0x000fc800080f0eff */
[C---:B------:R-:W-:Y:S01]  /*05d0*/  IADD3 R14, P0, PT, R15.reuse, UR12, RZ ;  /* 0x0000000c0f0e7c10 */ /* 0x040fe2000ff1e0ff */
[----:B------:R-:W5:Y:S03]  /*05e0*/  LDG.E.U8 R20, desc[UR8][R20.64] ;  /* 0x0000000814147981 */ /* 0x000f66000c1e1100 */
[----:B------:R-:W-:-:S05]  /*05f0*/  LEA.HI.X.SX32 R15, R15, UR13, 0x1, P0 ;  /* 0x0000000d0f0f7c11 */ /* 0x000fca00080f0eff */
[----:B------:R-:W5:Y:S01]  /*0600*/  LDG.E.U8 R14, desc[UR8][R14.64] ;  /* 0x000000080e0e7981 */ /* 0x000f62000c1e1100 */
[----:B----4-:R-:W-:Y:S02]  /*0610*/  I2FP.F32.U32 R7, R7 ;  /* 0x0000000700077245 */ /* 0x010fe40000201000 */
[----:B---3--:R-:W-:-:S03]  /*0620*/  I2FP.F32.U32 R23, R23 ;  /* 0x0000001700177245 */ /* 0x008fc60000201000 */
[----:B------:R-:W-:Y:S01]  /*0630*/  FFMA R26, R7, R11, R26 ;  /* 0x0000000b071a7223 */ /* 0x000fe2000000001a */
[----:B------:R-:W-:-:S03]  /*0640*/  VIADD R6, R6, 0x8 ;  /* 0x0000000806067836 */ /* 0x000fc60000000000 */
[----:B------:R-:W-:Y:S02]  /*0650*/  FFMA R23, R23, R25, R26 ;  /* 0x0000001917177223 */ /* 0x000fe4000000001a */
[----:B------:R-:W-:Y:S01]  /*0660*/  ISETP.NE.AND P0, PT, R6, RZ, PT ;  /* 0x000000ff0600720c */ /* 0x000fe20003f05270 */
[----:B------:R-:W-:Y:S02]  /*0670*/  VIADD R9, R9, 0x8 ;  /* 0x0000000809097836 */ /* 0x000fe40000000000 */
[----:B------:R-:W-:Y:S02]  /*0680*/  VIADD R2, R2, 0x8 ;  /* 0x0000000802027836 */ /* 0x000fe40000000000 */
[----:B------:R-:W-:Y:S01]  /*0690*/  VIADD R8, R8, 0x8 ;  /* 0x0000000808087836 */ /* 0x000fe20000000000 */
[----:B--2---:R-:W-:Y:S02]  /*06a0*/  I2FP.F32.U32 R27, R27 ;  /* 0x0000001b001b7245 */ /* 0x004fe40000201000 */
[----:B-----5:R-:W-:-:S03]  /*06b0*/  I2FP.F32.U32 R16, R16 ;  /* 0x0000001000107245 */ /* 0x020fc60000201000 */
[----:B------:R-:W-:-:S04]  /*06c0*/  FFMA R23, R27, R24, R23 ;  /* 0x000000181b177223 */ /* 0x000fc80000000017 */
        /* <DEDUP_REMOVED lines=9> */
.L_x_9:
        /* <DEDUP_REMOVED lines=12> */
[----:B------:R-:W-:Y:S02]  /*0820*/  VIMNMX.U32 R6, PT, PT, R5, UR6, PT ;  /* 0x0000000605067c48 */ /* 0x000fe4000bfe0000 */
[----:B------:R-:W-:-:S02]  /*0830*/  VIADDMNMX R5, R2, 0x2, RZ, !PT ;  /* 0x0000000202057846 */ /* 0x000fc400078001ff */
[----:B------:R-:W-:Y:S01]  /*0840*/  VIMNMX.U32 R10, PT, PT, R10, UR6, PT ;  /* 0x000000060a0a7c48 */ /* 0x000fe2000bfe0000 */
[--C-:B------:R-:W-:Y:S01]  /*0850*/  IMAD R6, R6, UR11, R3.reuse ;  /* 0x0000000b06067c24 */ /* 0x100fe2000f8e0203 */
[----:B------:R-:W-:Y:S02]  /*0860*/  VIADDMNMX R11, R2, 0x3, RZ, !PT ;  /* 0x00000003020b7846 */ /* 0x000fe400078001ff */
[----:B------:R-:W-:Y:S01]  /*0870*/  VIMNMX.U32 R12, PT, PT, R5, UR6, PT ;  /* 0x00000006050c7c48 */ /* 0x000fe2000bfe0000 */
[--C-:B------:R-:W-:Y:S01]  /*0880*/  IMAD R2, R10, UR11, R3.reuse ;  /* 0x0000000b0a027c24 */ /* 0x100fe2000f8e0203 */
[----:B0-----:R-:W-:Y:S02]  /*0890*/  IADD3 R16, P2, PT, R6, UR12, RZ ;  /* 0x0000000c06107c10 */ /* 0x001fe4000ff5e0ff */
[----:B------:R-:W-:Y:S01]  /*08a0*/  VIMNMX.U32 R14, PT, PT, R11, UR6, PT ;  /* 0x000000060b0e7c48 */ /* 0x000fe2000bfe0000 */
        /* <DEDUP_REMOVED lines=8> */
[C---:B------:R-:W-:Y:S02]  /*0930*/  IADD3 R14, P1, PT, R6.reuse, UR12, RZ ;  /* 0x0000000c060e7c10 */ /* 0x040fe4000ff3e0ff */
        /* <DEDUP_REMOVED lines=18> */
.L_x_11:
[----:B------:R-:W-:Y:S05]  /*0a60*/  @!P0 BRA `(.L_x_8) ;  /* 0x0000000000a88947 */ /* 0x000fea0003800000 */
[----:B------:R-:W-:Y:S02]  /*0a70*/  ISETP.NE.AND P1, PT, R18, 0x1, PT ;  /* 0x000000011200780c */ /* 0x000fe40003f25270 */
[----:B------:R-:W-:-:S04]  /*0a80*/  LOP3.LUT R4, R4, 0x1, RZ, 0xc0, !PT ;  /* 0x0000000104047812 */ /* 0x000fc800078ec0ff */
[----:B------:R-:W-:-:S07]  /*0a90*/  ISETP.NE.U32.AND P0, PT, R4, 0x1, PT ;  /* 0x000000010400780c */ /* 0x000fce0003f05070 */
[----:B------:R-:W-:Y:S06]  /*0aa0*/  @!P1 BRA `(.L_x_12) ;  /* 0x0000000000609947 */ /* 0x000fec0003800000 */
[----:B------:R-:W-:Y:S01]  /*0ab0*/  IMAD.IADD R2, R0, 0x1, R7 ;  /* 0x0000000100027824 */ /* 0x000fe200078e0207 */
[----:B------:R-:W0:Y:S01]  /*0ac0*/  LDCU.64 UR12, c[0x0][0x380] ;  /* 0x00007000ff0c77ac */ /* 0x000e220008000a00 */
[----:B------:R-:W1:Y:S01]  /*0ad0*/  LDC.64 R4, c[0x0][0x398] ;  /* 0x0000e600ff047b82 */ /* 0x000e620000000a00 */
[----:B------:R-:W-:Y:S02]  /*0ae0*/  VIADD R11, R7, UR5 ;  /* 0x00000005070b7c36 */ /* 0x000fe40008000000 */
[----:B------:R-:W-:Y:S02]  /*0af0*/  VIMNMX R6, PT, PT, RZ, R2, !PT ;  /* 0x00000002ff067248 */ /* 0x000fe40007fe0100 */
[----:B------:R-:W-:Y:S02]  /*0b00*/  VIADDMNMX R2, R2, 0x1, RZ, !PT ;  /* 0x0000000102027846 */ /* 0x000fe400078001ff */
[----:B------:R-:W-:Y:S02]  /*0b10*/  VIMNMX.U32 R6, PT, PT, R6, UR6, PT ;  /* 0x0000000606067c48 */ /* 0x000fe4000bfe0000 */
[----:B------:R-:W-:-:S03]  /*0b20*/  VIMNMX.U32 R2, PT, PT, R2, UR6, PT ;  /* 0x0000000602027c48 */ /* 0x000fc6000bfe0000 */
[--C-:B------:R-:W-:Y:S02]  /*0b30*/  IMAD R6, R6, UR11, R3.reuse ;  /* 0x0000000b06067c24 */ /* 0x100fe4000f8e0203 */
[----:B------:R-:W-:-:S03]  /*0b40*/  IMAD R2, R2, UR11, R3 ;  /* 0x0000000b02027c24 */ /* 0x000fc6000f8e0203 */
[----:B0-----:R-:W-:Y:S02]  /*0b50*/  IADD3 R8, P1, PT, R6, UR12, RZ ;  /* 0x0000000c06087c10 */ /* 0x001fe4000ff3e0ff */
[----:B------:R-:W-:Y:S02]  /*0b60*/  IADD3 R10, P2, PT, R2, UR12, RZ ;  /* 0x0000000c020a7c10 */ /* 0x000fe4000ff5e0ff */
        /* <DEDUP_REMOVED lines=12> */
.L_x_12:
[----:B------:R-:W-:Y:S05]  /*0c30*/  @P0 BRA `(.L_x_8) ;  /* 0x0000000000340947 */ /* 0x000fea0003800000 */
[----:B------:R-:W0:Y:S01]  /*0c40*/  LDCU.64 UR12, c[0x0][0x380] ;  /* 0x00007000ff0c77ac */ /* 0x000e220008000a00 */
[----:B------:R-:W1:Y:S01]  /*0c50*/  LDC.64 R4, c[0x0][0x398] ;  /* 0x0000e600ff047b82 */ /* 0x000e620000000a00 */
[C---:B------:R-:W-:Y:S01]  /*0c60*/  VIADDMNMX R2, R7.reuse, R0, RZ, !PT ;  /* 0x0000000007027246 */ /* 0x040fe200078001ff */
[----:B------:R-:W-:-:S03]  /*0c70*/  VIADD R9, R7, UR5 ;  /* 0x0000000507097c36 */ /* 0x000fc60008000000 */
[----:B------:R-:W-:-:S05]  /*0c80*/  VIMNMX.U32 R2, PT, PT, R2, UR6, PT ;  /* 0x0000000602027c48 */ /* 0x000fca000bfe0000 */
        /* <DEDUP_REMOVED lines=8> */
.L_x_8:
[----:B------:R-:W0:Y:S01]  /*0d10*/  LDCU.64 UR6, c[0x0][0x388] ;  /* 0x00007100ff0677ac */ /* 0x000e220008000a00 */
[----:B------:R-:W1:Y:S01]  /*0d20*/  F2I.U32.TRUNC.NTZ R5, R26 ;  /* 0x0000001a00057305 */ /* 0x000e62000020f000 */
[----:B------:R-:W-:-:S05]  /*0d30*/  IMAD R0, R0, UR11, R3 ;  /* 0x0000000b00007c24 */ /* 0x000fca000f8e0203 */
[----:B0-----:R-:W-:-:S04]  /*0d40*/  IADD3 R2, P0, PT, R0, UR6, RZ ;  /* 0x0000000600027c10 */ /* 0x001fc8000ff1e0ff */
[----:B------:R-:W-:-:S05]  /*0d50*/  LEA.HI.X.SX32 R3, R0, UR7, 0x1, P0 ;  /* 0x0000000700037c11 */ /* 0x000fca00080f0eff */
[----:B-1----:R-:W-:Y:S01]  /*0d60*/  STG.E.U8 desc[UR8][R2.64], R5 ;  /* 0x0000000502007986 */ /* 0x002fe2000c101108 */
[----:B------:R-:W-:Y:S05]  /*0d70*/  EXIT ;  /* 0x000000000000794d */ /* 0x000fea0003800000 */
.L_x_13:
        /* <DEDUP_REMOVED lines=16> */
.L_x_17:


//--------------------- .nv.shared.reserved.0     --------------------------
	.section	.nv.shared.reserved.0,"aw",@nobits
	.weak		__nv_reservedSMEM_offset_0_alias
	.size		__nv_reservedSMEM_offset_0_alias, 0, 64
	.other		__nv_reservedSMEM_offset_0_alias,@"STO_CUDA_RESERVED_SHARED STV_DEFAULT"
__nv_reservedSMEM_offset_0_alias:
	.zero		0
	.zero		64


//--------------------- .nv.constant0._Z17recombineChannelsPKhS0_S0_P6uchar4ii --------------------------
	.section	.nv.constant0._Z17recombineChannelsPKhS0_S0_P6uchar4ii,"a",@progbits
	.sectionflags	@""
	.align	4
.nv.constant0._Z17recombineChannelsPKhS0_S0_P6uchar4ii:
	.zero		936


//--------------------- .nv.constant0._Z16separateChannelsPK6uchar4iiPhS2_S2_ --------------------------
	.section	.nv.constant0._Z16separateChannelsPK6uchar4iiPhS2_S2_,"a",@progbits
	.sectionflags	@""
	.align	4
.nv.constant0._Z16separateChannelsPK6uchar4iiPhS2_S2_:
	.zero		936


//--------------------- .nv.constant0._Z14gaussian_blur2PKhPhiiPKfi --------------------------
	.section	.nv.constant0._Z14gaussian_blur2PKhPhiiPKfi,"a",@progbits
	.sectionflags	@""
	.align	4
.nv.constant0._Z14gaussian_blur2PKhPhiiPKfi:
	.zero		932


//--------------------- .nv.constant0._Z13gaussian_blurPKhPhiiPKfi --------------------------
	.section	.nv.constant0._Z13gaussian_blurPKhPhiiPKfi,"a",@progbits
	.sectionflags	@""
	.align	4
.nv.constant0._Z13gaussian_blurPKhPhiiPKfi:
	.zero		932


//--------------------- SYMBOLS --------------------------

	.type		.nv.reservedSmem.offset0,@object
	.size		.nv.reservedSmem.offset0,0x4
